//
// Generated by NVIDIA NVVM Compiler
//
// Compiler Build ID: CL-36424714
// Cuda compilation tools, release 13.0, V13.0.88
// Based on NVVM 20.0.0
//

.version 9.0
.target sm_100
.address_size 64

	// .globl	_Z2LUiPd
.extern .func  (.param .b32 func_retval0) vprintf
(
	.param .b64 vprintf_param_0,
	.param .b64 vprintf_param_1
)
;
.global .align 1 .b8 $str[29] = {115, 111, 108, 118, 101, 95, 76, 32, 110, 111, 110, 32, 67, 121, 99, 108, 105, 99, 32, 112, 97, 114, 97, 108, 108, 101, 108, 10};
.global .align 1 .b8 $str$1[29] = {115, 111, 108, 118, 101, 95, 85, 32, 110, 111, 110, 32, 67, 121, 99, 108, 105, 99, 32, 112, 97, 114, 97, 108, 108, 101, 108, 10};

.visible .entry _Z2LUiPd(
	.param .u32 _Z2LUiPd_param_0,
	.param .u64 .ptr .align 1 _Z2LUiPd_param_1
)
{
	.reg .pred 	%p<26>;
	.reg .b16 	%rs<17>;
	.reg .b32 	%r<109>;
	.reg .b64 	%rd<47>;
	.reg .b64 	%fd<91>;

	ld.param.u32 	%r63, [_Z2LUiPd_param_0];
	ld.param.u64 	%rd3, [_Z2LUiPd_param_1];
	cvta.to.global.u64 	%rd1, %rd3;
	mov.u32 	%r1, %ntid.x;
	div.u32 	%r2, %r63, %r1;
	add.s32 	%r3, %r63, -1;
	setp.lt.s32 	%p1, %r63, 2;
	@%p1 bra 	$L__BB0_38;
	mov.u32 	%r4, %tid.x;
	add.s32 	%r5, %r63, -2;
	cvt.u16.u32 	%rs1, %r63;
	and.b32  	%r6, %r2, 3;
	add.s32 	%r7, %r4, %r1;
	mul.lo.s32 	%r8, %r63, %r7;
	mul.lo.s32 	%r65, %r1, %r63;
	shl.b32 	%r9, %r65, 2;
	shl.b32 	%r66, %r1, 1;
	add.s32 	%r10, %r4, %r66;
	mul.lo.s32 	%r11, %r63, %r10;
	mad.lo.s32 	%r12, %r1, 3, %r4;
	mul.lo.s32 	%r13, %r63, %r12;
	mul.lo.s32 	%r14, %r4, %r63;
	mov.b32 	%r92, 0;
	mov.b16 	%rs15, 0;
	mov.u16 	%rs16, %rs15;
$L__BB0_2:
	setp.lt.s32 	%p2, %r2, 1;
	xor.b16  	%rs10, %rs15, 3;
	add.s16 	%rs5, %rs10, %rs1;
	mul.lo.s32 	%r16, %r92, %r63;
	add.s32 	%r67, %r16, %r92;
	mul.wide.u32 	%rd4, %r67, 8;
	add.s64 	%rd5, %rd1, %rd4;
	ld.global.f64 	%fd1, [%rd5];
	@%p2 bra 	$L__BB0_37;
	setp.lt.u32 	%p3, %r2, 4;
	mov.b32 	%r93, 0;
	@%p3 bra 	$L__BB0_14;
	and.b32  	%r69, %r2, 2147483644;
	neg.s32 	%r102, %r69;
	add.s32 	%r101, %r8, %r92;
	add.s32 	%r99, %r11, %r92;
	add.s32 	%r97, %r13, %r92;
	add.s32 	%r94, %r14, %r92;
	mov.u32 	%r95, %r4;
	mov.u32 	%r96, %r12;
	mov.u32 	%r98, %r10;
	mov.u32 	%r100, %r7;
$L__BB0_5:
	setp.le.s32 	%p4, %r95, %r92;
	@%p4 bra 	$L__BB0_7;
	mul.wide.s32 	%rd6, %r94, 8;
	add.s64 	%rd7, %rd1, %rd6;
	ld.global.f64 	%fd2, [%rd7];
	div.rn.f64 	%fd3, %fd2, %fd1;
	st.global.f64 	[%rd7], %fd3;
$L__BB0_7:
	setp.le.s32 	%p5, %r100, %r92;
	@%p5 bra 	$L__BB0_9;
	mul.wide.s32 	%rd8, %r101, 8;
	add.s64 	%rd9, %rd1, %rd8;
	ld.global.f64 	%fd4, [%rd9];
	div.rn.f64 	%fd5, %fd4, %fd1;
	st.global.f64 	[%rd9], %fd5;
$L__BB0_9:
	setp.le.s32 	%p6, %r98, %r92;
	@%p6 bra 	$L__BB0_11;
	mul.wide.s32 	%rd10, %r99, 8;
	add.s64 	%rd11, %rd1, %rd10;
	ld.global.f64 	%fd6, [%rd11];
	div.rn.f64 	%fd7, %fd6, %fd1;
	st.global.f64 	[%rd11], %fd7;
$L__BB0_11:
	setp.le.s32 	%p7, %r96, %r92;
	@%p7 bra 	$L__BB0_13;
	mul.wide.s32 	%rd12, %r97, 8;
	add.s64 	%rd13, %rd1, %rd12;
	ld.global.f64 	%fd8, [%rd13];
	div.rn.f64 	%fd9, %fd8, %fd1;
	st.global.f64 	[%rd13], %fd9;
$L__BB0_13:
	and.b32  	%r93, %r2, 2147483644;
	add.s32 	%r102, %r102, 4;
	add.s32 	%r101, %r101, %r9;
	shl.b32 	%r70, %r1, 2;
	add.s32 	%r100, %r100, %r70;
	add.s32 	%r99, %r99, %r9;
	add.s32 	%r98, %r98, %r70;
	add.s32 	%r97, %r97, %r9;
	add.s32 	%r96, %r96, %r70;
	add.s32 	%r95, %r95, %r70;
	add.s32 	%r94, %r94, %r9;
	setp.eq.s32 	%p8, %r102, 0;
	@%p8 bra 	$L__BB0_14;
	bra.uni 	$L__BB0_5;
$L__BB0_14:
	setp.eq.s32 	%p9, %r6, 0;
	@%p9 bra 	$L__BB0_23;
	mad.lo.s32 	%r23, %r93, %r1, %r4;
	setp.le.s32 	%p10, %r23, %r92;
	@%p10 bra 	$L__BB0_17;
	mad.lo.s32 	%r71, %r23, %r63, %r92;
	mul.wide.s32 	%rd14, %r71, 8;
	add.s64 	%rd15, %rd1, %rd14;
	ld.global.f64 	%fd10, [%rd15];
	div.rn.f64 	%fd11, %fd10, %fd1;
	st.global.f64 	[%rd15], %fd11;
$L__BB0_17:
	setp.eq.s32 	%p11, %r6, 1;
	@%p11 bra 	$L__BB0_23;
	add.s32 	%r24, %r23, %r1;
	setp.le.s32 	%p12, %r24, %r92;
	@%p12 bra 	$L__BB0_20;
	mad.lo.s32 	%r72, %r24, %r63, %r92;
	mul.wide.s32 	%rd16, %r72, 8;
	add.s64 	%rd17, %rd1, %rd16;
	ld.global.f64 	%fd12, [%rd17];
	div.rn.f64 	%fd13, %fd12, %fd1;
	st.global.f64 	[%rd17], %fd13;
$L__BB0_20:
	setp.eq.s32 	%p13, %r6, 2;
	@%p13 bra 	$L__BB0_23;
	add.s32 	%r73, %r24, %r1;
	mul.lo.s32 	%r25, %r73, %r63;
	setp.le.s32 	%p14, %r73, %r92;
	@%p14 bra 	$L__BB0_23;
	add.s32 	%r74, %r25, %r92;
	mul.wide.s32 	%rd18, %r74, 8;
	add.s64 	%rd19, %rd1, %rd18;
	ld.global.f64 	%fd14, [%rd19];
	div.rn.f64 	%fd15, %fd14, %fd1;
	st.global.f64 	[%rd19], %fd15;
$L__BB0_23:
	not.b16 	%rs11, %rs16;
	add.s16 	%rs12, %rs11, %rs1;
	cvt.u32.u16 	%r76, %rs12;
	and.b32  	%r77, %r76, 7;
	sub.s32 	%r78, %r3, %r92;
	add.s32 	%r26, %r92, 1;
	and.b32  	%r27, %r78, -8;
	and.b32  	%r28, %r76, 3;
	add.s32 	%r29, %r77, -1;
	mov.b32 	%r103, 0;
	sub.s32 	%r79, %r5, %r92;
	cvt.u64.u32 	%rd38, %r16;
$L__BB0_24:
	mad.lo.s32 	%r50, %r103, %r1, %r4;
	setp.le.s32 	%p15, %r50, %r92;
	@%p15 bra 	$L__BB0_36;
	setp.lt.u32 	%p16, %r79, 7;
	mul.lo.s32 	%r51, %r50, %r63;
	add.s32 	%r80, %r51, %r92;
	mul.wide.s32 	%rd20, %r80, 8;
	add.s64 	%rd2, %rd1, %rd20;
	mov.u32 	%r106, %r26;
	@%p16 bra 	$L__BB0_28;
	mov.b32 	%r105, 0;
	mov.u32 	%r106, %r26;
$L__BB0_27:
	.pragma "nounroll";
	add.s32 	%r82, %r106, %r51;
	add.s32 	%r83, %r106, %r16;
	mul.wide.s32 	%rd21, %r82, 8;
	add.s64 	%rd22, %rd1, %rd21;
	ld.global.f64 	%fd16, [%rd22];
	ld.global.f64 	%fd17, [%rd2];
	mul.wide.u32 	%rd23, %r83, 8;
	add.s64 	%rd24, %rd1, %rd23;
	ld.global.f64 	%fd18, [%rd24];
	mul.f64 	%fd19, %fd17, %fd18;
	sub.f64 	%fd20, %fd16, %fd19;
	st.global.f64 	[%rd22], %fd20;
	ld.global.f64 	%fd21, [%rd22+8];
	ld.global.f64 	%fd22, [%rd2];
	ld.global.f64 	%fd23, [%rd24+8];
	mul.f64 	%fd24, %fd22, %fd23;
	sub.f64 	%fd25, %fd21, %fd24;
	st.global.f64 	[%rd22+8], %fd25;
	ld.global.f64 	%fd26, [%rd22+16];
	ld.global.f64 	%fd27, [%rd2];
	ld.global.f64 	%fd28, [%rd24+16];
	mul.f64 	%fd29, %fd27, %fd28;
	sub.f64 	%fd30, %fd26, %fd29;
	st.global.f64 	[%rd22+16], %fd30;
	ld.global.f64 	%fd31, [%rd22+24];
	ld.global.f64 	%fd32, [%rd2];
	ld.global.f64 	%fd33, [%rd24+24];
	mul.f64 	%fd34, %fd32, %fd33;
	sub.f64 	%fd35, %fd31, %fd34;
	st.global.f64 	[%rd22+24], %fd35;
	ld.global.f64 	%fd36, [%rd22+32];
	ld.global.f64 	%fd37, [%rd2];
	ld.global.f64 	%fd38, [%rd24+32];
	mul.f64 	%fd39, %fd37, %fd38;
	sub.f64 	%fd40, %fd36, %fd39;
	st.global.f64 	[%rd22+32], %fd40;
	ld.global.f64 	%fd41, [%rd22+40];
	ld.global.f64 	%fd42, [%rd2];
	ld.global.f64 	%fd43, [%rd24+40];
	mul.f64 	%fd44, %fd42, %fd43;
	sub.f64 	%fd45, %fd41, %fd44;
	st.global.f64 	[%rd22+40], %fd45;
	ld.global.f64 	%fd46, [%rd22+48];
	ld.global.f64 	%fd47, [%rd2];
	ld.global.f64 	%fd48, [%rd24+48];
	mul.f64 	%fd49, %fd47, %fd48;
	sub.f64 	%fd50, %fd46, %fd49;
	st.global.f64 	[%rd22+48], %fd50;
	ld.global.f64 	%fd51, [%rd22+56];
	ld.global.f64 	%fd52, [%rd2];
	ld.global.f64 	%fd53, [%rd24+56];
	mul.f64 	%fd54, %fd52, %fd53;
	sub.f64 	%fd55, %fd51, %fd54;
	st.global.f64 	[%rd22+56], %fd55;
	add.s32 	%r106, %r106, 8;
	add.s32 	%r105, %r105, 8;
	setp.ne.s32 	%p17, %r105, %r27;
	@%p17 bra 	$L__BB0_27;
$L__BB0_28:
	sub.s32 	%r84, %r3, %r92;
	and.b32  	%r85, %r84, 7;
	setp.eq.s32 	%p18, %r85, 0;
	@%p18 bra 	$L__BB0_36;
	setp.lt.u32 	%p19, %r29, 3;
	@%p19 bra 	$L__BB0_31;
	add.s32 	%r86, %r106, %r51;
	add.s32 	%r87, %r106, %r16;
	mul.wide.s32 	%rd25, %r86, 8;
	add.s64 	%rd26, %rd1, %rd25;
	ld.global.f64 	%fd56, [%rd26];
	ld.global.f64 	%fd57, [%rd2];
	mul.wide.u32 	%rd27, %r87, 8;
	add.s64 	%rd28, %rd1, %rd27;
	ld.global.f64 	%fd58, [%rd28];
	mul.f64 	%fd59, %fd57, %fd58;
	sub.f64 	%fd60, %fd56, %fd59;
	st.global.f64 	[%rd26], %fd60;
	ld.global.f64 	%fd61, [%rd26+8];
	ld.global.f64 	%fd62, [%rd2];
	cvt.u64.u32 	%rd30, %r106;
	add.s64 	%rd31, %rd30, %rd38;
	shl.b64 	%rd32, %rd31, 3;
	add.s64 	%rd33, %rd1, %rd32;
	ld.global.f64 	%fd63, [%rd33+8];
	mul.f64 	%fd64, %fd62, %fd63;
	sub.f64 	%fd65, %fd61, %fd64;
	st.global.f64 	[%rd26+8], %fd65;
	ld.global.f64 	%fd66, [%rd26+16];
	ld.global.f64 	%fd67, [%rd2];
	ld.global.f64 	%fd68, [%rd33+16];
	mul.f64 	%fd69, %fd67, %fd68;
	sub.f64 	%fd70, %fd66, %fd69;
	st.global.f64 	[%rd26+16], %fd70;
	ld.global.f64 	%fd71, [%rd26+24];
	ld.global.f64 	%fd72, [%rd2];
	ld.global.f64 	%fd73, [%rd33+24];
	mul.f64 	%fd74, %fd72, %fd73;
	sub.f64 	%fd75, %fd71, %fd74;
	st.global.f64 	[%rd26+24], %fd75;
	add.s32 	%r106, %r106, 4;
$L__BB0_31:
	setp.eq.s32 	%p20, %r28, 0;
	@%p20 bra 	$L__BB0_36;
	and.b16  	%rs13, %rs5, 3;
	setp.eq.s16 	%p21, %rs13, 1;
	@%p21 bra 	$L__BB0_34;
	add.s32 	%r88, %r106, %r51;
	add.s32 	%r89, %r106, %r16;
	mul.wide.s32 	%rd34, %r88, 8;
	add.s64 	%rd35, %rd1, %rd34;
	ld.global.f64 	%fd76, [%rd35];
	ld.global.f64 	%fd77, [%rd2];
	mul.wide.u32 	%rd36, %r89, 8;
	add.s64 	%rd37, %rd1, %rd36;
	ld.global.f64 	%fd78, [%rd37];
	mul.f64 	%fd79, %fd77, %fd78;
	sub.f64 	%fd80, %fd76, %fd79;
	st.global.f64 	[%rd35], %fd80;
	ld.global.f64 	%fd81, [%rd35+8];
	ld.global.f64 	%fd82, [%rd2];
	cvt.u64.u32 	%rd39, %r106;
	add.s64 	%rd40, %rd39, %rd38;
	shl.b64 	%rd41, %rd40, 3;
	add.s64 	%rd42, %rd1, %rd41;
	ld.global.f64 	%fd83, [%rd42+8];
	mul.f64 	%fd84, %fd82, %fd83;
	sub.f64 	%fd85, %fd81, %fd84;
	st.global.f64 	[%rd35+8], %fd85;
	add.s32 	%r106, %r106, 2;
$L__BB0_34:
	and.b16  	%rs14, %rs5, 1;
	setp.eq.b16 	%p22, %rs14, 1;
	not.pred 	%p23, %p22;
	@%p23 bra 	$L__BB0_36;
	add.s32 	%r90, %r106, %r51;
	add.s32 	%r91, %r106, %r16;
	mul.wide.s32 	%rd43, %r90, 8;
	add.s64 	%rd44, %rd1, %rd43;
	ld.global.f64 	%fd86, [%rd44];
	ld.global.f64 	%fd87, [%rd2];
	mul.wide.u32 	%rd45, %r91, 8;
	add.s64 	%rd46, %rd1, %rd45;
	ld.global.f64 	%fd88, [%rd46];
	mul.f64 	%fd89, %fd87, %fd88;
	sub.f64 	%fd90, %fd86, %fd89;
	st.global.f64 	[%rd44], %fd90;
$L__BB0_36:
	add.s32 	%r103, %r103, 1;
	setp.ne.s32 	%p24, %r103, %r2;
	@%p24 bra 	$L__BB0_24;
$L__BB0_37:
	bar.sync 	0;
	add.s32 	%r92, %r92, 1;
	setp.ne.s32 	%p25, %r92, %r3;
	add.s16 	%rs16, %rs16, 1;
	add.s16 	%rs15, %rs15, 1;
	@%p25 bra 	$L__BB0_2;
$L__BB0_38:
	ret;

}
	// .globl	_Z7solve_LiPdS_
.visible .entry _Z7solve_LiPdS_(
	.param .u32 _Z7solve_LiPdS__param_0,
	.param .u64 .ptr .align 1 _Z7solve_LiPdS__param_1,
	.param .u64 .ptr .align 1 _Z7solve_LiPdS__param_2
)
{
	.reg .pred 	%p<31>;
	.reg .b32 	%r<66>;
	.reg .b64 	%rd<28>;
	.reg .b64 	%fd<36>;

	ld.param.u32 	%r39, [_Z7solve_LiPdS__param_0];
	ld.param.u64 	%rd6, [_Z7solve_LiPdS__param_1];
	ld.param.u64 	%rd7, [_Z7solve_LiPdS__param_2];
	cvta.to.global.u64 	%rd1, %rd7;
	cvta.to.global.u64 	%rd2, %rd6;
	mov.u32 	%r40, %ntid.x;
	div.u32 	%r1, %r39, %r40;
	mov.u32 	%r2, %tid.x;
	setp.ne.s32 	%p1, %r2, 0;
	@%p1 bra 	$L__BB1_2;
	mov.u64 	%rd8, $str;
	cvta.global.u64 	%rd9, %rd8;
	{ // callseq 0, 0
	.param .b64 param0;
	st.param.b64 	[param0], %rd9;
	.param .b64 param1;
	st.param.b64 	[param1], 0;
	.param .b32 retval0;
	call.uni (retval0), 
	vprintf, 
	(
	param0, 
	param1
	);
	ld.param.b32 	%r41, [retval0];
	} // callseq 0
$L__BB1_2:
	setp.lt.s32 	%p2, %r39, 2;
	@%p2 bra 	$L__BB1_26;
	mul.lo.s32 	%r3, %r1, %r2;
	and.b32  	%r4, %r1, 3;
	and.b32  	%r5, %r1, 2147483644;
	add.s32 	%r6, %r3, 3;
	mad.lo.s32 	%r7, %r39, %r3, %r39;
	shl.b32 	%r8, %r39, 2;
	add.s32 	%r44, %r3, 2;
	mul.lo.s32 	%r9, %r39, %r44;
	mul.lo.s32 	%r10, %r39, %r6;
	mul.lo.s32 	%r45, %r2, %r39;
	mul.lo.s32 	%r11, %r45, %r1;
	mov.b32 	%r57, 1;
$L__BB1_4:
	setp.lt.s32 	%p3, %r1, 1;
	@%p3 bra 	$L__BB1_25;
	setp.lt.u32 	%p4, %r1, 4;
	add.s32 	%r13, %r57, -1;
	mul.wide.u32 	%rd10, %r57, 8;
	add.s64 	%rd3, %rd2, %rd10;
	mov.b32 	%r65, 0;
	@%p4 bra 	$L__BB1_16;
	and.b32  	%r47, %r1, 2147483644;
	neg.s32 	%r64, %r47;
	add.s32 	%r62, %r7, %r57;
	add.s32 	%r61, %r9, %r57;
	add.s32 	%r60, %r10, %r57;
	add.s32 	%r58, %r11, %r57;
	mov.u32 	%r59, %r3;
	mov.u32 	%r63, %r6;
$L__BB1_7:
	add.s32 	%r26, %r63, -2;
	add.s32 	%r48, %r63, -3;
	setp.gt.s32 	%p5, %r57, %r48;
	setp.ge.s32 	%p6, %r48, %r39;
	mul.wide.s32 	%rd11, %r59, 8;
	add.s64 	%rd12, %rd2, %rd11;
	add.s64 	%rd4, %rd12, 16;
	or.pred  	%p7, %p5, %p6;
	@%p7 bra 	$L__BB1_9;
	add.s32 	%r49, %r58, -1;
	ld.global.f64 	%fd1, [%rd4+-16];
	mul.wide.s32 	%rd13, %r49, 8;
	add.s64 	%rd14, %rd1, %rd13;
	ld.global.f64 	%fd2, [%rd14];
	ld.global.f64 	%fd3, [%rd3+-8];
	mul.f64 	%fd4, %fd2, %fd3;
	sub.f64 	%fd5, %fd1, %fd4;
	st.global.f64 	[%rd4+-16], %fd5;
$L__BB1_9:
	setp.gt.s32 	%p8, %r57, %r26;
	setp.ge.s32 	%p9, %r26, %r39;
	or.pred  	%p10, %p8, %p9;
	@%p10 bra 	$L__BB1_11;
	add.s32 	%r50, %r62, -1;
	ld.global.f64 	%fd6, [%rd4+-8];
	mul.wide.s32 	%rd15, %r50, 8;
	add.s64 	%rd16, %rd1, %rd15;
	ld.global.f64 	%fd7, [%rd16];
	ld.global.f64 	%fd8, [%rd3+-8];
	mul.f64 	%fd9, %fd7, %fd8;
	sub.f64 	%fd10, %fd6, %fd9;
	st.global.f64 	[%rd4+-8], %fd10;
$L__BB1_11:
	add.s32 	%r51, %r26, 1;
	setp.gt.s32 	%p11, %r57, %r51;
	setp.ge.s32 	%p12, %r51, %r39;
	or.pred  	%p13, %p11, %p12;
	@%p13 bra 	$L__BB1_13;
	add.s32 	%r52, %r61, -1;
	ld.global.f64 	%fd11, [%rd4];
	mul.wide.s32 	%rd17, %r52, 8;
	add.s64 	%rd18, %rd1, %rd17;
	ld.global.f64 	%fd12, [%rd18];
	ld.global.f64 	%fd13, [%rd3+-8];
	mul.f64 	%fd14, %fd12, %fd13;
	sub.f64 	%fd15, %fd11, %fd14;
	st.global.f64 	[%rd4], %fd15;
$L__BB1_13:
	setp.gt.s32 	%p14, %r57, %r63;
	setp.ge.s32 	%p15, %r63, %r39;
	or.pred  	%p16, %p14, %p15;
	@%p16 bra 	$L__BB1_15;
	add.s32 	%r53, %r60, -1;
	ld.global.f64 	%fd16, [%rd4+8];
	mul.wide.s32 	%rd19, %r53, 8;
	add.s64 	%rd20, %rd1, %rd19;
	ld.global.f64 	%fd17, [%rd20];
	ld.global.f64 	%fd18, [%rd3+-8];
	mul.f64 	%fd19, %fd17, %fd18;
	sub.f64 	%fd20, %fd16, %fd19;
	st.global.f64 	[%rd4+8], %fd20;
$L__BB1_15:
	add.s32 	%r64, %r64, 4;
	add.s32 	%r63, %r63, 4;
	add.s32 	%r62, %r62, %r8;
	add.s32 	%r61, %r61, %r8;
	add.s32 	%r60, %r60, %r8;
	add.s32 	%r59, %r59, 4;
	add.s32 	%r58, %r58, %r8;
	setp.ne.s32 	%p17, %r64, 0;
	mov.u32 	%r65, %r5;
	@%p17 bra 	$L__BB1_7;
$L__BB1_16:
	setp.eq.s32 	%p18, %r4, 0;
	@%p18 bra 	$L__BB1_25;
	add.s32 	%r35, %r65, %r3;
	setp.gt.s32 	%p19, %r57, %r35;
	setp.ge.s32 	%p20, %r35, %r39;
	mul.wide.s32 	%rd21, %r35, 8;
	add.s64 	%rd5, %rd2, %rd21;
	or.pred  	%p21, %p19, %p20;
	@%p21 bra 	$L__BB1_19;
	mad.lo.s32 	%r54, %r35, %r39, %r13;
	ld.global.f64 	%fd21, [%rd5];
	mul.wide.s32 	%rd22, %r54, 8;
	add.s64 	%rd23, %rd1, %rd22;
	ld.global.f64 	%fd22, [%rd23];
	ld.global.f64 	%fd23, [%rd3+-8];
	mul.f64 	%fd24, %fd22, %fd23;
	sub.f64 	%fd25, %fd21, %fd24;
	st.global.f64 	[%rd5], %fd25;
$L__BB1_19:
	setp.eq.s32 	%p22, %r4, 1;
	@%p22 bra 	$L__BB1_25;
	add.s32 	%r36, %r35, 1;
	setp.gt.s32 	%p23, %r57, %r36;
	setp.ge.s32 	%p24, %r36, %r39;
	or.pred  	%p25, %p23, %p24;
	@%p25 bra 	$L__BB1_22;
	mad.lo.s32 	%r55, %r36, %r39, %r13;
	ld.global.f64 	%fd26, [%rd5+8];
	mul.wide.s32 	%rd24, %r55, 8;
	add.s64 	%rd25, %rd1, %rd24;
	ld.global.f64 	%fd27, [%rd25];
	ld.global.f64 	%fd28, [%rd3+-8];
	mul.f64 	%fd29, %fd27, %fd28;
	sub.f64 	%fd30, %fd26, %fd29;
	st.global.f64 	[%rd5+8], %fd30;
$L__BB1_22:
	setp.eq.s32 	%p26, %r4, 2;
	@%p26 bra 	$L__BB1_25;
	add.s32 	%r37, %r35, 2;
	setp.gt.s32 	%p27, %r57, %r37;
	setp.ge.s32 	%p28, %r37, %r39;
	or.pred  	%p29, %p27, %p28;
	@%p29 bra 	$L__BB1_25;
	mad.lo.s32 	%r56, %r37, %r39, %r13;
	ld.global.f64 	%fd31, [%rd5+16];
	mul.wide.s32 	%rd26, %r56, 8;
	add.s64 	%rd27, %rd1, %rd26;
	ld.global.f64 	%fd32, [%rd27];
	ld.global.f64 	%fd33, [%rd3+-8];
	mul.f64 	%fd34, %fd32, %fd33;
	sub.f64 	%fd35, %fd31, %fd34;
	st.global.f64 	[%rd5+16], %fd35;
$L__BB1_25:
	bar.sync 	0;
	add.s32 	%r57, %r57, 1;
	setp.ne.s32 	%p30, %r57, %r39;
	@%p30 bra 	$L__BB1_4;
$L__BB1_26:
	ret;

}
	// .globl	_Z7solve_UiPdS_
.visible .entry _Z7solve_UiPdS_(
	.param .u32 _Z7solve_UiPdS__param_0,
	.param .u64 .ptr .align 1 _Z7solve_UiPdS__param_1,
	.param .u64 .ptr .align 1 _Z7solve_UiPdS__param_2
)
{
	.reg .pred 	%p<33>;
	.reg .b32 	%r<57>;
	.reg .b64 	%rd<63>;
	.reg .b64 	%fd<42>;

	ld.param.u32 	%r32, [_Z7solve_UiPdS__param_0];
	ld.param.u64 	%rd4, [_Z7solve_UiPdS__param_1];
	ld.param.u64 	%rd5, [_Z7solve_UiPdS__param_2];
	cvta.to.global.u64 	%rd1, %rd5;
	cvta.to.global.u64 	%rd2, %rd4;
	mov.u32 	%r1, %tid.x;
	setp.ne.s32 	%p1, %r1, 0;
	@%p1 bra 	$L__BB2_2;
	mov.u64 	%rd6, $str$1;
	cvta.global.u64 	%rd7, %rd6;
	{ // callseq 1, 0
	.param .b64 param0;
	st.param.b64 	[param0], %rd7;
	.param .b64 param1;
	st.param.b64 	[param1], 0;
	.param .b32 retval0;
	call.uni (retval0), 
	vprintf, 
	(
	param0, 
	param1
	);
	ld.param.b32 	%r33, [retval0];
	} // callseq 1
$L__BB2_2:
	mov.u32 	%r35, %ntid.x;
	div.u32 	%r2, %r32, %r35;
	setp.lt.s32 	%p2, %r32, 2;
	@%p2 bra 	$L__BB2_28;
	mul.lo.s32 	%r3, %r2, %r1;
	add.s32 	%r4, %r3, 3;
	mad.lo.s32 	%r5, %r32, %r3, %r32;
	mul.lo.s32 	%r36, %r1, %r32;
	mul.lo.s32 	%r6, %r36, %r2;
	mov.u32 	%r49, %r32;
$L__BB2_4:
	mov.u32 	%r7, %r49;
	setp.ne.s32 	%p3, %r1, 0;
	add.s32 	%r49, %r7, -1;
	mul.wide.u32 	%rd8, %r49, 8;
	add.s64 	%rd3, %rd2, %rd8;
	@%p3 bra 	$L__BB2_6;
	ld.global.f64 	%fd1, [%rd3];
	mul.lo.s32 	%r37, %r49, %r32;
	cvt.s64.s32 	%rd9, %r37;
	cvt.s64.s32 	%rd10, %r7;
	add.s64 	%rd11, %rd9, %rd10;
	shl.b64 	%rd12, %rd11, 3;
	add.s64 	%rd13, %rd1, %rd12;
	ld.global.f64 	%fd2, [%rd13+-8];
	div.rn.f64 	%fd3, %fd1, %fd2;
	st.global.f64 	[%rd3], %fd3;
$L__BB2_6:
	setp.lt.s32 	%p4, %r2, 1;
	bar.sync 	0;
	@%p4 bra 	$L__BB2_27;
	setp.lt.u32 	%p5, %r2, 4;
	mov.b32 	%r56, 0;
	@%p5 bra 	$L__BB2_18;
	add.s32 	%r39, %r3, 2;
	mul.lo.s32 	%r52, %r32, %r39;
	mul.lo.s32 	%r51, %r32, %r4;
	and.b32  	%r40, %r2, 2147483644;
	neg.s32 	%r55, %r40;
	cvt.s64.s32 	%rd17, %r7;
	mov.u32 	%r50, %r6;
	mov.u32 	%r53, %r5;
	mov.u32 	%r54, %r4;
$L__BB2_9:
	add.s32 	%r18, %r54, -2;
	add.s32 	%r19, %r54, -3;
	setp.lt.s32 	%p6, %r19, 0;
	setp.ge.s32 	%p7, %r19, %r49;
	or.pred  	%p8, %p6, %p7;
	@%p8 bra 	$L__BB2_11;
	mul.wide.u32 	%rd14, %r19, 8;
	add.s64 	%rd15, %rd2, %rd14;
	ld.global.f64 	%fd4, [%rd15];
	cvt.u64.u32 	%rd16, %r50;
	add.s64 	%rd18, %rd16, %rd17;
	shl.b64 	%rd19, %rd18, 3;
	add.s64 	%rd20, %rd1, %rd19;
	ld.global.f64 	%fd5, [%rd20+-8];
	ld.global.f64 	%fd6, [%rd3];
	mul.f64 	%fd7, %fd5, %fd6;
	sub.f64 	%fd8, %fd4, %fd7;
	st.global.f64 	[%rd15], %fd8;
$L__BB2_11:
	setp.lt.s32 	%p9, %r18, 0;
	setp.ge.s32 	%p10, %r18, %r49;
	or.pred  	%p11, %p9, %p10;
	@%p11 bra 	$L__BB2_13;
	mul.wide.u32 	%rd21, %r18, 8;
	add.s64 	%rd22, %rd2, %rd21;
	ld.global.f64 	%fd9, [%rd22];
	cvt.u64.u32 	%rd23, %r53;
	add.s64 	%rd25, %rd23, %rd17;
	shl.b64 	%rd26, %rd25, 3;
	add.s64 	%rd27, %rd1, %rd26;
	ld.global.f64 	%fd10, [%rd27+-8];
	ld.global.f64 	%fd11, [%rd3];
	mul.f64 	%fd12, %fd10, %fd11;
	sub.f64 	%fd13, %fd9, %fd12;
	st.global.f64 	[%rd22], %fd13;
$L__BB2_13:
	add.s32 	%r20, %r18, 1;
	setp.lt.s32 	%p12, %r20, 0;
	setp.ge.s32 	%p13, %r20, %r49;
	or.pred  	%p14, %p12, %p13;
	@%p14 bra 	$L__BB2_15;
	mul.wide.u32 	%rd28, %r20, 8;
	add.s64 	%rd29, %rd2, %rd28;
	ld.global.f64 	%fd14, [%rd29];
	cvt.u64.u32 	%rd30, %r52;
	cvt.s64.s32 	%rd31, %r7;
	add.s64 	%rd32, %rd30, %rd31;
	shl.b64 	%rd33, %rd32, 3;
	add.s64 	%rd34, %rd1, %rd33;
	ld.global.f64 	%fd15, [%rd34+-8];
	ld.global.f64 	%fd16, [%rd3];
	mul.f64 	%fd17, %fd15, %fd16;
	sub.f64 	%fd18, %fd14, %fd17;
	st.global.f64 	[%rd29], %fd18;
$L__BB2_15:
	setp.lt.s32 	%p15, %r54, 0;
	setp.ge.s32 	%p16, %r54, %r49;
	or.pred  	%p17, %p15, %p16;
	@%p17 bra 	$L__BB2_17;
	mul.wide.u32 	%rd35, %r54, 8;
	add.s64 	%rd36, %rd2, %rd35;
	ld.global.f64 	%fd19, [%rd36];
	cvt.u64.u32 	%rd37, %r51;
	cvt.s64.s32 	%rd38, %r7;
	add.s64 	%rd39, %rd37, %rd38;
	shl.b64 	%rd40, %rd39, 3;
	add.s64 	%rd41, %rd1, %rd40;
	ld.global.f64 	%fd20, [%rd41+-8];
	ld.global.f64 	%fd21, [%rd3];
	mul.f64 	%fd22, %fd20, %fd21;
	sub.f64 	%fd23, %fd19, %fd22;
	st.global.f64 	[%rd36], %fd23;
$L__BB2_17:
	and.b32  	%r56, %r2, 2147483644;
	add.s32 	%r55, %r55, 4;
	add.s32 	%r54, %r54, 4;
	shl.b32 	%r41, %r32, 2;
	add.s32 	%r53, %r53, %r41;
	add.s32 	%r52, %r52, %r41;
	add.s32 	%r51, %r51, %r41;
	add.s32 	%r50, %r50, %r41;
	setp.ne.s32 	%p18, %r55, 0;
	@%p18 bra 	$L__BB2_9;
$L__BB2_18:
	and.b32  	%r42, %r2, 3;
	setp.eq.s32 	%p19, %r42, 0;
	@%p19 bra 	$L__BB2_27;
	add.s32 	%r29, %r56, %r3;
	setp.lt.s32 	%p20, %r29, 0;
	setp.ge.s32 	%p21, %r29, %r49;
	or.pred  	%p22, %p20, %p21;
	@%p22 bra 	$L__BB2_21;
	mul.wide.u32 	%rd42, %r29, 8;
	add.s64 	%rd43, %rd2, %rd42;
	ld.global.f64 	%fd24, [%rd43];
	mul.lo.s32 	%r44, %r29, %r32;
	cvt.u64.u32 	%rd44, %r44;
	cvt.s64.s32 	%rd45, %r7;
	add.s64 	%rd46, %rd44, %rd45;
	shl.b64 	%rd47, %rd46, 3;
	add.s64 	%rd48, %rd1, %rd47;
	ld.global.f64 	%fd25, [%rd48+-8];
	ld.global.f64 	%fd26, [%rd3];
	mul.f64 	%fd27, %fd25, %fd26;
	sub.f64 	%fd28, %fd24, %fd27;
	st.global.f64 	[%rd43], %fd28;
$L__BB2_21:
	setp.eq.s32 	%p23, %r42, 1;
	@%p23 bra 	$L__BB2_27;
	add.s32 	%r30, %r29, 1;
	setp.lt.s32 	%p24, %r30, 0;
	setp.ge.s32 	%p25, %r30, %r49;
	or.pred  	%p26, %p24, %p25;
	@%p26 bra 	$L__BB2_24;
	mul.wide.u32 	%rd49, %r30, 8;
	add.s64 	%rd50, %rd2, %rd49;
	ld.global.f64 	%fd29, [%rd50];
	mul.lo.s32 	%r46, %r30, %r32;
	cvt.u64.u32 	%rd51, %r46;
	cvt.s64.s32 	%rd52, %r7;
	add.s64 	%rd53, %rd51, %rd52;
	shl.b64 	%rd54, %rd53, 3;
	add.s64 	%rd55, %rd1, %rd54;
	ld.global.f64 	%fd30, [%rd55+-8];
	ld.global.f64 	%fd31, [%rd3];
	mul.f64 	%fd32, %fd30, %fd31;
	sub.f64 	%fd33, %fd29, %fd32;
	st.global.f64 	[%rd50], %fd33;
$L__BB2_24:
	setp.eq.s32 	%p27, %r42, 2;
	@%p27 bra 	$L__BB2_27;
	add.s32 	%r31, %r29, 2;
	setp.lt.s32 	%p28, %r31, 0;
	setp.ge.s32 	%p29, %r31, %r49;
	or.pred  	%p30, %p28, %p29;
	@%p30 bra 	$L__BB2_27;
	mul.wide.u32 	%rd56, %r31, 8;
	add.s64 	%rd57, %rd2, %rd56;
	ld.global.f64 	%fd34, [%rd57];
	mul.lo.s32 	%r48, %r31, %r32;
	cvt.u64.u32 	%rd58, %r48;
	cvt.s64.s32 	%rd59, %r7;
	add.s64 	%rd60, %rd58, %rd59;
	shl.b64 	%rd61, %rd60, 3;
	add.s64 	%rd62, %rd1, %rd61;
	ld.global.f64 	%fd35, [%rd62+-8];
	ld.global.f64 	%fd36, [%rd3];
	mul.f64 	%fd37, %fd35, %fd36;
	sub.f64 	%fd38, %fd34, %fd37;
	st.global.f64 	[%rd57], %fd38;
$L__BB2_27:
	bar.sync 	0;
	setp.gt.s32 	%p31, %r7, 2;
	@%p31 bra 	$L__BB2_4;
$L__BB2_28:
	setp.ne.s32 	%p32, %r1, 0;
	@%p32 bra 	$L__BB2_30;
	ld.global.f64 	%fd39, [%rd2];
	ld.global.f64 	%fd40, [%rd1];
	div.rn.f64 	%fd41, %fd39, %fd40;
	st.global.f64 	[%rd2], %fd41;
$L__BB2_30:
	ret;

}
	// .globl	_Z9compute_kiPd
.visible .entry _Z9compute_kiPd(
	.param .u32 _Z9compute_kiPd_param_0,
	.param .u64 .ptr .align 1 _Z9compute_kiPd_param_1
)
{
	.reg .pred 	%p<44>;
	.reg .b32 	%r<67>;
	.reg .b64 	%rd<32>;
	.reg .b64 	%fd<63>;

	ld.param.u32 	%r26, [_Z9compute_kiPd_param_0];
	ld.param.u64 	%rd9, [_Z9compute_kiPd_param_1];
	cvta.to.global.u64 	%rd1, %rd9;
	mov.u32 	%r1, %ntid.x;
	div.u32 	%r2, %r26, %r1;
	setp.lt.s32 	%p1, %r2, 1;
	@%p1 bra 	$L__BB3_78;
	setp.lt.s32 	%p2, %r26, 1;
	@%p2 bra 	$L__BB3_78;
	and.b32  	%r3, %r26, 15;
	add.s32 	%r4, %r3, -1;
	and.b32  	%r5, %r26, 7;
	add.s32 	%r6, %r5, -1;
	and.b32  	%r7, %r26, 2147483632;
	and.b32  	%r8, %r26, 3;
	add.s64 	%rd2, %rd1, 64;
	mov.b32 	%r60, 0;
	mov.u32 	%r9, %tid.x;
$L__BB3_3:
	setp.lt.u32 	%p3, %r26, 16;
	mad.lo.s32 	%r11, %r60, %r1, %r9;
	mul.lo.s32 	%r12, %r11, %r26;
	mov.b32 	%r65, 0;
	@%p3 bra 	$L__BB3_38;
	neg.s32 	%r61, %r11;
	mul.wide.s32 	%rd10, %r12, 8;
	add.s64 	%rd31, %rd2, %rd10;
	mov.b32 	%r63, 0;
	mov.u32 	%r62, %r12;
$L__BB3_5:
	.pragma "nounroll";
	setp.ne.s32 	%p4, %r61, 0;
	@%p4 bra 	$L__BB3_7;
	mul.wide.s32 	%rd11, %r62, 8;
	add.s64 	%rd12, %rd1, %rd11;
	ld.global.f64 	%fd1, [%rd12];
	add.f64 	%fd2, %fd1, 0d3F847AE147AE147B;
	st.global.f64 	[%rd12], %fd2;
$L__BB3_7:
	add.s32 	%r30, %r63, 1;
	setp.ne.s32 	%p5, %r11, %r30;
	@%p5 bra 	$L__BB3_9;
	ld.global.f64 	%fd3, [%rd31+-56];
	add.f64 	%fd4, %fd3, 0d3F847AE147AE147B;
	st.global.f64 	[%rd31+-56], %fd4;
$L__BB3_9:
	add.s32 	%r31, %r63, 2;
	setp.ne.s32 	%p6, %r11, %r31;
	@%p6 bra 	$L__BB3_11;
	ld.global.f64 	%fd5, [%rd31+-48];
	add.f64 	%fd6, %fd5, 0d3F847AE147AE147B;
	st.global.f64 	[%rd31+-48], %fd6;
$L__BB3_11:
	add.s32 	%r32, %r63, 3;
	setp.ne.s32 	%p7, %r11, %r32;
	@%p7 bra 	$L__BB3_13;
	ld.global.f64 	%fd7, [%rd31+-40];
	add.f64 	%fd8, %fd7, 0d3F847AE147AE147B;
	st.global.f64 	[%rd31+-40], %fd8;
$L__BB3_13:
	add.s32 	%r33, %r63, 4;
	setp.ne.s32 	%p8, %r11, %r33;
	@%p8 bra 	$L__BB3_15;
	ld.global.f64 	%fd9, [%rd31+-32];
	add.f64 	%fd10, %fd9, 0d3F847AE147AE147B;
	st.global.f64 	[%rd31+-32], %fd10;
$L__BB3_15:
	add.s32 	%r34, %r63, 5;
	setp.ne.s32 	%p9, %r11, %r34;
	@%p9 bra 	$L__BB3_17;
	ld.global.f64 	%fd11, [%rd31+-24];
	add.f64 	%fd12, %fd11, 0d3F847AE147AE147B;
	st.global.f64 	[%rd31+-24], %fd12;
$L__BB3_17:
	add.s32 	%r35, %r63, 6;
	setp.ne.s32 	%p10, %r11, %r35;
	@%p10 bra 	$L__BB3_19;
	ld.global.f64 	%fd13, [%rd31+-16];
	add.f64 	%fd14, %fd13, 0d3F847AE147AE147B;
	st.global.f64 	[%rd31+-16], %fd14;
$L__BB3_19:
	add.s32 	%r36, %r63, 7;
	setp.ne.s32 	%p11, %r11, %r36;
	@%p11 bra 	$L__BB3_21;
	ld.global.f64 	%fd15, [%rd31+-8];
	add.f64 	%fd16, %fd15, 0d3F847AE147AE147B;
	st.global.f64 	[%rd31+-8], %fd16;
$L__BB3_21:
	add.s32 	%r37, %r63, 8;
	setp.ne.s32 	%p12, %r11, %r37;
	@%p12 bra 	$L__BB3_23;
	ld.global.f64 	%fd17, [%rd31];
	add.f64 	%fd18, %fd17, 0d3F847AE147AE147B;
	st.global.f64 	[%rd31], %fd18;
$L__BB3_23:
	add.s32 	%r38, %r63, 9;
	setp.ne.s32 	%p13, %r11, %r38;
	@%p13 bra 	$L__BB3_25;
	ld.global.f64 	%fd19, [%rd31+8];
	add.f64 	%fd20, %fd19, 0d3F847AE147AE147B;
	st.global.f64 	[%rd31+8], %fd20;
$L__BB3_25:
	add.s32 	%r39, %r63, 10;
	setp.ne.s32 	%p14, %r11, %r39;
	@%p14 bra 	$L__BB3_27;
	ld.global.f64 	%fd21, [%rd31+16];
	add.f64 	%fd22, %fd21, 0d3F847AE147AE147B;
	st.global.f64 	[%rd31+16], %fd22;
$L__BB3_27:
	add.s32 	%r40, %r63, 11;
	setp.ne.s32 	%p15, %r11, %r40;
	@%p15 bra 	$L__BB3_29;
	ld.global.f64 	%fd23, [%rd31+24];
	add.f64 	%fd24, %fd23, 0d3F847AE147AE147B;
	st.global.f64 	[%rd31+24], %fd24;
$L__BB3_29:
	add.s32 	%r41, %r63, 12;
	setp.ne.s32 	%p16, %r11, %r41;
	@%p16 bra 	$L__BB3_31;
	ld.global.f64 	%fd25, [%rd31+32];
	add.f64 	%fd26, %fd25, 0d3F847AE147AE147B;
	st.global.f64 	[%rd31+32], %fd26;
$L__BB3_31:
	add.s32 	%r42, %r63, 13;
	setp.ne.s32 	%p17, %r11, %r42;
	@%p17 bra 	$L__BB3_33;
	ld.global.f64 	%fd27, [%rd31+40];
	add.f64 	%fd28, %fd27, 0d3F847AE147AE147B;
	st.global.f64 	[%rd31+40], %fd28;
$L__BB3_33:
	add.s32 	%r43, %r63, 14;
	setp.ne.s32 	%p18, %r11, %r43;
	@%p18 bra 	$L__BB3_35;
	ld.global.f64 	%fd29, [%rd31+48];
	add.f64 	%fd30, %fd29, 0d3F847AE147AE147B;
	st.global.f64 	[%rd31+48], %fd30;
$L__BB3_35:
	add.s32 	%r44, %r63, 15;
	setp.ne.s32 	%p19, %r11, %r44;
	@%p19 bra 	$L__BB3_37;
	ld.global.f64 	%fd31, [%rd31+56];
	add.f64 	%fd32, %fd31, 0d3F847AE147AE147B;
	st.global.f64 	[%rd31+56], %fd32;
$L__BB3_37:
	add.s32 	%r63, %r63, 16;
	add.s32 	%r62, %r62, 16;
	add.s32 	%r61, %r61, 16;
	add.s64 	%rd31, %rd31, 128;
	setp.ne.s32 	%p20, %r63, %r7;
	mov.u32 	%r65, %r7;
	@%p20 bra 	$L__BB3_5;
$L__BB3_38:
	setp.eq.s32 	%p21, %r3, 0;
	@%p21 bra 	$L__BB3_77;
	setp.lt.u32 	%p22, %r4, 7;
	@%p22 bra 	$L__BB3_57;
	setp.ne.s32 	%p23, %r11, %r65;
	@%p23 bra 	$L__BB3_42;
	add.s32 	%r45, %r65, %r12;
	mul.wide.s32 	%rd13, %r45, 8;
	add.s64 	%rd14, %rd1, %rd13;
	ld.global.f64 	%fd33, [%rd14];
	add.f64 	%fd34, %fd33, 0d3F847AE147AE147B;
	st.global.f64 	[%rd14], %fd34;
$L__BB3_42:
	add.s32 	%r46, %r65, 1;
	setp.ne.s32 	%p24, %r11, %r46;
	cvt.s64.s32 	%rd15, %r12;
	cvt.u64.u32 	%rd16, %r65;
	add.s64 	%rd17, %rd16, %rd15;
	shl.b64 	%rd18, %rd17, 3;
	add.s64 	%rd6, %rd1, %rd18;
	@%p24 bra 	$L__BB3_44;
	ld.global.f64 	%fd35, [%rd6+8];
	add.f64 	%fd36, %fd35, 0d3F847AE147AE147B;
	st.global.f64 	[%rd6+8], %fd36;
$L__BB3_44:
	add.s32 	%r47, %r65, 2;
	setp.ne.s32 	%p25, %r11, %r47;
	@%p25 bra 	$L__BB3_46;
	ld.global.f64 	%fd37, [%rd6+16];
	add.f64 	%fd38, %fd37, 0d3F847AE147AE147B;
	st.global.f64 	[%rd6+16], %fd38;
$L__BB3_46:
	add.s32 	%r48, %r65, 3;
	setp.ne.s32 	%p26, %r11, %r48;
	@%p26 bra 	$L__BB3_48;
	ld.global.f64 	%fd39, [%rd6+24];
	add.f64 	%fd40, %fd39, 0d3F847AE147AE147B;
	st.global.f64 	[%rd6+24], %fd40;
$L__BB3_48:
	add.s32 	%r49, %r65, 4;
	setp.ne.s32 	%p27, %r11, %r49;
	@%p27 bra 	$L__BB3_50;
	ld.global.f64 	%fd41, [%rd6+32];
	add.f64 	%fd42, %fd41, 0d3F847AE147AE147B;
	st.global.f64 	[%rd6+32], %fd42;
$L__BB3_50:
	add.s32 	%r50, %r65, 5;
	setp.ne.s32 	%p28, %r11, %r50;
	@%p28 bra 	$L__BB3_52;
	ld.global.f64 	%fd43, [%rd6+40];
	add.f64 	%fd44, %fd43, 0d3F847AE147AE147B;
	st.global.f64 	[%rd6+40], %fd44;
$L__BB3_52:
	add.s32 	%r51, %r65, 6;
	setp.ne.s32 	%p29, %r11, %r51;
	@%p29 bra 	$L__BB3_54;
	ld.global.f64 	%fd45, [%rd6+48];
	add.f64 	%fd46, %fd45, 0d3F847AE147AE147B;
	st.global.f64 	[%rd6+48], %fd46;
$L__BB3_54:
	add.s32 	%r52, %r65, 7;
	setp.ne.s32 	%p30, %r11, %r52;
	@%p30 bra 	$L__BB3_56;
	ld.global.f64 	%fd47, [%rd6+56];
	add.f64 	%fd48, %fd47, 0d3F847AE147AE147B;
	st.global.f64 	[%rd6+56], %fd48;
$L__BB3_56:
	add.s32 	%r65, %r65, 8;
$L__BB3_57:
	setp.eq.s32 	%p31, %r5, 0;
	@%p31 bra 	$L__BB3_77;
	setp.lt.u32 	%p32, %r6, 3;
	@%p32 bra 	$L__BB3_68;
	setp.ne.s32 	%p33, %r11, %r65;
	@%p33 bra 	$L__BB3_61;
	add.s32 	%r53, %r65, %r12;
	mul.wide.s32 	%rd19, %r53, 8;
	add.s64 	%rd20, %rd1, %rd19;
	ld.global.f64 	%fd49, [%rd20];
	add.f64 	%fd50, %fd49, 0d3F847AE147AE147B;
	st.global.f64 	[%rd20], %fd50;
$L__BB3_61:
	add.s32 	%r54, %r65, 1;
	setp.ne.s32 	%p34, %r11, %r54;
	cvt.s64.s32 	%rd21, %r12;
	cvt.s64.s32 	%rd22, %r65;
	add.s64 	%rd23, %rd22, %rd21;
	shl.b64 	%rd24, %rd23, 3;
	add.s64 	%rd7, %rd1, %rd24;
	@%p34 bra 	$L__BB3_63;
	ld.global.f64 	%fd51, [%rd7+8];
	add.f64 	%fd52, %fd51, 0d3F847AE147AE147B;
	st.global.f64 	[%rd7+8], %fd52;
$L__BB3_63:
	add.s32 	%r55, %r65, 2;
	setp.ne.s32 	%p35, %r11, %r55;
	@%p35 bra 	$L__BB3_65;
	ld.global.f64 	%fd53, [%rd7+16];
	add.f64 	%fd54, %fd53, 0d3F847AE147AE147B;
	st.global.f64 	[%rd7+16], %fd54;
$L__BB3_65:
	add.s32 	%r56, %r65, 3;
	setp.ne.s32 	%p36, %r11, %r56;
	@%p36 bra 	$L__BB3_67;
	ld.global.f64 	%fd55, [%rd7+24];
	add.f64 	%fd56, %fd55, 0d3F847AE147AE147B;
	st.global.f64 	[%rd7+24], %fd56;
$L__BB3_67:
	add.s32 	%r65, %r65, 4;
$L__BB3_68:
	setp.eq.s32 	%p37, %r8, 0;
	@%p37 bra 	$L__BB3_77;
	setp.ne.s32 	%p38, %r11, %r65;
	@%p38 bra 	$L__BB3_71;
	add.s32 	%r57, %r65, %r12;
	mul.wide.s32 	%rd25, %r57, 8;
	add.s64 	%rd26, %rd1, %rd25;
	ld.global.f64 	%fd57, [%rd26];
	add.f64 	%fd58, %fd57, 0d3F847AE147AE147B;
	st.global.f64 	[%rd26], %fd58;
$L__BB3_71:
	setp.eq.s32 	%p39, %r8, 1;
	@%p39 bra 	$L__BB3_77;
	add.s32 	%r58, %r65, 1;
	setp.ne.s32 	%p40, %r11, %r58;
	cvt.s64.s32 	%rd27, %r12;
	cvt.s64.s32 	%rd28, %r65;
	add.s64 	%rd29, %rd28, %rd27;
	shl.b64 	%rd30, %rd29, 3;
	add.s64 	%rd8, %rd1, %rd30;
	@%p40 bra 	$L__BB3_74;
	ld.global.f64 	%fd59, [%rd8+8];
	add.f64 	%fd60, %fd59, 0d3F847AE147AE147B;
	st.global.f64 	[%rd8+8], %fd60;
$L__BB3_74:
	setp.eq.s32 	%p41, %r8, 2;
	@%p41 bra 	$L__BB3_77;
	add.s32 	%r59, %r65, 2;
	setp.ne.s32 	%p42, %r11, %r59;
	@%p42 bra 	$L__BB3_77;
	ld.global.f64 	%fd61, [%rd8+16];
	add.f64 	%fd62, %fd61, 0d3F847AE147AE147B;
	st.global.f64 	[%rd8+16], %fd62;
$L__BB3_77:
	add.s32 	%r60, %r60, 1;
	setp.ne.s32 	%p43, %r60, %r2;
	@%p43 bra 	$L__BB3_3;
$L__BB3_78:
	ret;

}


// ===== COMPILED SASS (sm_100) =====

	.target	sm_100

	.elftype	@"ET_EXEC"


//--------------------- .note.nv.tkinfo           --------------------------
	.section	.note.nv.tkinfo,"",@"SHT_NOTE"
	.sectionflags	@"SHF_NOTE_NV_TKINFO"
	.tkinfo
        /*0018*/ 	.word	0x00000002
        /*0030*/ 	.string	""
        /*0030*/ 	.string	"ptxas"
        /*0030*/ 	.string	"Cuda compilation tools, release 13.0, V13.0.88"
        /*0030*/ 	.string	"Build cuda_13.0.r13.0/compiler.36424714_0"
        /*0030*/ 	.string	"-arch sm_100 -m 64 "



//--------------------- .note.nv.cuinfo           --------------------------
	.section	.note.nv.cuinfo,"",@"SHT_NOTE"
	.sectionflags	@"SHF_NOTE_NV_CUINFO"
        /*0018*/ 	.short	0x0002
        /*001a*/ 	.short	0x0064
        /*001c*/ 	.short	0x0082
	.zero		2


//--------------------- .nv.info                  --------------------------
	.section	.nv.info,"",@"SHT_CUDA_INFO"
	.align	4


	//----- nvinfo : EIATTR_REGCOUNT
	.align		4
        /*0000*/ 	.byte	0x04, 0x2f
        /*0002*/ 	.short	(.L_3 - .L_2)
	.align		4
.L_2:
        /*0004*/ 	.word	index@(_Z2LUiPd)
        /*0008*/ 	.word	0x00000028


	//----- nvinfo : EIATTR_FRAME_SIZE
	.align		4
.L_3:
        /*000c*/ 	.byte	0x04, 0x11
        /*000e*/ 	.short	(.L_5 - .L_4)
	.align		4
.L_4:
        /*0010*/ 	.word	index@($__internal_1_$__cuda_sm20_div_rn_f64_full)
        /*0014*/ 	.word	0x00000000


	//----- nvinfo : EIATTR_FRAME_SIZE
	.align		4
.L_5:
        /*0018*/ 	.byte	0x04, 0x11
        /*001a*/ 	.short	(.L_7 - .L_6)
	.align		4
.L_6:
        /*001c*/ 	.word	index@(_Z2LUiPd)
        /*0020*/ 	.word	0x00000000


	//----- nvinfo : EIATTR_REGCOUNT
	.align		4
.L_7:
        /*0024*/ 	.byte	0x04, 0x2f
        /*0026*/ 	.short	(.L_9 - .L_8)
	.align		4
.L_8:
        /*0028*/ 	.word	index@(_Z7solve_LiPdS_)
        /*002c*/ 	.word	0x00000028


	//----- nvinfo : EIATTR_FRAME_SIZE
	.align		4
.L_9:
        /*0030*/ 	.byte	0x04, 0x11
        /*0032*/ 	.short	(.L_11 - .L_10)
	.align		4
.L_10:
        /*0034*/ 	.word	index@(_Z7solve_LiPdS_)
        /*0038*/ 	.word	0x00000000


	//----- nvinfo : EIATTR_REGCOUNT
	.align		4
.L_11:
        /*003c*/ 	.byte	0x04, 0x2f
        /*003e*/ 	.short	(.L_13 - .L_12)
	.align		4
.L_12:
        /*0040*/ 	.word	index@(_Z7solve_UiPdS_)
        /*0044*/ 	.word	0x00000020


	//----- nvinfo : EIATTR_FRAME_SIZE
	.align		4
.L_13:
        /*0048*/ 	.byte	0x04, 0x11
        /*004a*/ 	.short	(.L_15 - .L_14)
	.align		4
.L_14:
        /*004c*/ 	.word	index@($__internal_0_$__cuda_sm20_div_rn_f64_full)
        /*0050*/ 	.word	0x00000000


	//----- nvinfo : EIATTR_FRAME_SIZE
	.align		4
.L_15:
        /*0054*/ 	.byte	0x04, 0x11
        /*0056*/ 	.short	(.L_17 - .L_16)
	.align		4
.L_16:
        /*0058*/ 	.word	index@(_Z7solve_UiPdS_)
        /*005c*/ 	.word	0x00000000


	//----- nvinfo : EIATTR_REGCOUNT
	.align		4
.L_17:
        /*0060*/ 	.byte	0x04, 0x2f
        /*0062*/ 	.short	(.L_19 - .L_18)
	.align		4
.L_18:
        /*0064*/ 	.word	index@(_Z9compute_kiPd)
        /*0068*/ 	.word	0x0000001a


	//----- nvinfo : EIATTR_FRAME_SIZE
	.align		4
.L_19:
        /*006c*/ 	.byte	0x04, 0x11
        /*006e*/ 	.short	(.L_21 - .L_20)
	.align		4
.L_20:
        /*0070*/ 	.word	index@(_Z9compute_kiPd)
        /*0074*/ 	.word	0x00000000


	//----- nvinfo : EIATTR_MIN_STACK_SIZE
	.align		4
.L_21:
        /*0078*/ 	.byte	0x04, 0x12
        /*007a*/ 	.short	(.L_23 - .L_22)
	.align		4
.L_22:
        /*007c*/ 	.word	index@(_Z9compute_kiPd)
        /*0080*/ 	.word	0x00000000


	//----- nvinfo : EIATTR_MIN_STACK_SIZE
	.align		4
.L_23:
        /*0084*/ 	.byte	0x04, 0x12
        /*0086*/ 	.short	(.L_25 - .L_24)
	.align		4
.L_24:
        /*0088*/ 	.word	index@(_Z7solve_UiPdS_)
        /*008c*/ 	.word	0x00000000


	//----- nvinfo : EIATTR_MIN_STACK_SIZE
	.align		4
.L_25:
        /*0090*/ 	.byte	0x04, 0x12
        /*0092*/ 	.short	(.L_27 - .L_26)
	.align		4
.L_26:
        /*0094*/ 	.word	index@(_Z7solve_LiPdS_)
        /*0098*/ 	.word	0x00000000


	//----- nvinfo : EIATTR_MIN_STACK_SIZE
	.align		4
.L_27:
        /*009c*/ 	.byte	0x04, 0x12
        /*009e*/ 	.short	(.L_29 - .L_28)
	.align		4
.L_28:
        /*00a0*/ 	.word	index@(_Z2LUiPd)
        /*00a4*/ 	.word	0x00000000
.L_29:


//--------------------- .nv.compat                --------------------------
	.section	.nv.compat,"",@"SHT_CUDA_COMPAT_INFO"
	.align	4
        /*0000*/ 	.byte	0x02, 0x09, 0x00, 0x00, 0x02, 0x02, 0x01, 0x00, 0x02, 0x05, 0x05, 0x00, 0x03, 0x07, 0x01, 0x01
        /*0010*/ 	.byte	0x02, 0x03, 0x00, 0x00, 0x02, 0x06, 0x01, 0x00, 0x04, 0x0b, 0x08, 0x00, 0x01, 0x00, 0x00, 0x00
        /*0020*/ 	.byte	0x00, 0x00, 0x00, 0x00


//--------------------- .nv.info._Z9compute_kiPd  --------------------------
	.section	.nv.info._Z9compute_kiPd,"",@"SHT_CUDA_INFO"
	.sectionflags	@""
	.align	4


	//----- nvinfo : EIATTR_CUDA_API_VERSION
	.align		4
        /*0000*/ 	.byte	0x04, 0x37
        /*0002*/ 	.short	(.L_31 - .L_30)
.L_30:
        /*0004*/ 	.word	0x00000082


	//----- nvinfo : EIATTR_KPARAM_INFO
	.align		4
.L_31:
        /*0008*/ 	.byte	0x04, 0x17
        /*000a*/ 	.short	(.L_33 - .L_32)
.L_32:
        /*000c*/ 	.word	0x00000000
        /*0010*/ 	.short	0x0001
        /*0012*/ 	.short	0x0008
        /*0014*/ 	.byte	0x00, 0xf5, 0x21, 0x00


	//----- nvinfo : EIATTR_KPARAM_INFO
	.align		4
.L_33:
        /*0018*/ 	.byte	0x04, 0x17
        /*001a*/ 	.short	(.L_35 - .L_34)
.L_34:
        /*001c*/ 	.word	0x00000000
        /*0020*/ 	.short	0x0000
        /*0022*/ 	.short	0x0000
        /*0024*/ 	.byte	0x00, 0xf0, 0x11, 0x00


	//----- nvinfo : EIATTR_SPARSE_MMA_MASK
	.align		4
.L_35:
        /*0028*/ 	.byte	0x03, 0x50
        /*002a*/ 	.short	0x0000


	//----- nvinfo : EIATTR_MAXREG_COUNT
	.align		4
        /*002c*/ 	.byte	0x03, 0x1b
        /*002e*/ 	.short	0x00ff


	//----- nvinfo : EIATTR_MERCURY_ISA_VERSION
	.align		4
        /*0030*/ 	.byte	0x03, 0x5f
        /*0032*/ 	.short	0x0101


	//----- nvinfo : EIATTR_VRC_CTA_INIT_COUNT
	.align		4
        /*0034*/ 	.byte	0x02, 0x4a
	.zero		1
	.zero		1


	//----- nvinfo : EIATTR_EXIT_INSTR_OFFSETS
	.align		4
        /*0038*/ 	.byte	0x04, 0x1c
        /*003a*/ 	.short	(.L_37 - .L_36)


	//   ....[0]....
.L_36:
        /*003c*/ 	.word	0x00000160


	//   ....[1]....
        /*0040*/ 	.word	0x00000180


	//   ....[2]....
        /*0044*/ 	.word	0x000018d0


	//----- nvinfo : EIATTR_CRS_STACK_SIZE
	.align		4
.L_37:
        /*0048*/ 	.byte	0x04, 0x1e
        /*004a*/ 	.short	(.L_39 - .L_38)
.L_38:
        /*004c*/ 	.word	0x00000000


	//----- nvinfo : EIATTR_CBANK_PARAM_SIZE
	.align		4
.L_39:
        /*0050*/ 	.byte	0x03, 0x19
        /*0052*/ 	.short	0x0010


	//----- nvinfo : EIATTR_PARAM_CBANK
	.align		4
        /*0054*/ 	.byte	0x04, 0x0a
        /*0056*/ 	.short	(.L_41 - .L_40)
	.align		4
.L_40:
        /*0058*/ 	.word	index@(.nv.constant0._Z9compute_kiPd)
        /*005c*/ 	.short	0x0380
        /*005e*/ 	.short	0x0010


	//----- nvinfo : EIATTR_SW_WAR
	.align		4
.L_41:
        /*0060*/ 	.byte	0x04, 0x36
        /*0062*/ 	.short	(.L_43 - .L_42)
.L_42:
        /*0064*/ 	.word	0x00000008
.L_43:


//--------------------- .nv.info._Z7solve_UiPdS_  --------------------------
	.section	.nv.info._Z7solve_UiPdS_,"",@"SHT_CUDA_INFO"
	.sectionflags	@""
	.align	4


	//----- nvinfo : EIATTR_CUDA_API_VERSION
	.align		4
        /*0000*/ 	.byte	0x04, 0x37
        /*0002*/ 	.short	(.L_45 - .L_44)
.L_44:
        /*0004*/ 	.word	0x00000082


	//----- nvinfo : EIATTR_KPARAM_INFO
	.align		4
.L_45:
        /*0008*/ 	.byte	0x04, 0x17
        /*000a*/ 	.short	(.L_47 - .L_46)
.L_46:
        /*000c*/ 	.word	0x00000000
        /*0010*/ 	.short	0x0002
        /*0012*/ 	.short	0x0010
        /*0014*/ 	.byte	0x00, 0xf5, 0x21, 0x00


	//----- nvinfo : EIATTR_KPARAM_INFO
	.align		4
.L_47:
        /*0018*/ 	.byte	0x04, 0x17
        /*001a*/ 	.short	(.L_49 - .L_48)
.L_48:
        /*001c*/ 	.word	0x00000000
        /*0020*/ 	.short	0x0001
        /*0022*/ 	.short	0x0008
        /*0024*/ 	.byte	0x00, 0xf5, 0x21, 0x00


	//----- nvinfo : EIATTR_KPARAM_INFO
	.align		4
.L_49:
        /*0028*/ 	.byte	0x04, 0x17
        /*002a*/ 	.short	(.L_51 - .L_50)
.L_50:
        /*002c*/ 	.word	0x00000000
        /*0030*/ 	.short	0x0000
        /*0032*/ 	.short	0x0000
        /*0034*/ 	.byte	0x00, 0xf0, 0x11, 0x00


	//----- nvinfo : EIATTR_SPARSE_MMA_MASK
	.align		4
.L_51:
        /*0038*/ 	.byte	0x03, 0x50
        /*003a*/ 	.short	0x0000


	//----- nvinfo : EIATTR_MAXREG_COUNT
	.align		4
        /*003c*/ 	.byte	0x03, 0x1b
        /*003e*/ 	.short	0x00ff


	//----- nvinfo : EIATTR_NUM_BARRIERS
	.align		4
        /*0040*/ 	.byte	0x02, 0x4c
        /*0042*/ 	.byte	0x01
	.zero		1


	//----- nvinfo : EIATTR_EXTERNS
	.align		4
        /*0044*/ 	.byte	0x04, 0x0f
        /*0046*/ 	.short	(.L_53 - .L_52)


	//   ....[0]....
	.align		4
.L_52:
        /*0048*/ 	.word	index@(vprintf)


	//----- nvinfo : EIATTR_MERCURY_ISA_VERSION
	.align		4
.L_53:
        /*004c*/ 	.byte	0x03, 0x5f
        /*004e*/ 	.short	0x0101


	//----- nvinfo : EIATTR_VRC_CTA_INIT_COUNT
	.align		4
        /*0050*/ 	.byte	0x02, 0x4a
	.zero		1
	.zero		1


	//----- nvinfo : EIATTR_SYSCALL_OFFSETS
	.align		4
        /*0054*/ 	.byte	0x04, 0x46
        /*0056*/ 	.short	(.L_55 - .L_54)


	//   ....[0]....
.L_54:
        /*0058*/ 	.word	0x000000c0


	//----- nvinfo : EIATTR_EXIT_INSTR_OFFSETS
	.align		4
.L_55:
        /*005c*/ 	.byte	0x04, 0x1c
        /*005e*/ 	.short	(.L_57 - .L_56)


	//   ....[0]....
.L_56:
        /*0060*/ 	.word	0x000011a0


	//   ....[1]....
        /*0064*/ 	.word	0x000013b0


	//----- nvinfo : EIATTR_CRS_STACK_SIZE
	.align		4
.L_57:
        /*0068*/ 	.byte	0x04, 0x1e
        /*006a*/ 	.short	(.L_59 - .L_58)
.L_58:
        /*006c*/ 	.word	0x00000000


	//----- nvinfo : EIATTR_CBANK_PARAM_SIZE
	.align		4
.L_59:
        /*0070*/ 	.byte	0x03, 0x19
        /*0072*/ 	.short	0x0018


	//----- nvinfo : EIATTR_PARAM_CBANK
	.align		4
        /*0074*/ 	.byte	0x04, 0x0a
        /*0076*/ 	.short	(.L_61 - .L_60)
	.align		4
.L_60:
        /*0078*/ 	.word	index@(.nv.constant0._Z7solve_UiPdS_)
        /*007c*/ 	.short	0x0380
        /*007e*/ 	.short	0x0018


	//----- nvinfo : EIATTR_SW_WAR
	.align		4
.L_61:
        /*0080*/ 	.byte	0x04, 0x36
        /*0082*/ 	.short	(.L_63 - .L_62)
.L_62:
        /*0084*/ 	.word	0x00000008
.L_63:


//--------------------- .nv.info._Z7solve_LiPdS_  --------------------------
	.section	.nv.info._Z7solve_LiPdS_,"",@"SHT_CUDA_INFO"
	.sectionflags	@""
	.align	4


	//----- nvinfo : EIATTR_CUDA_API_VERSION
	.align		4
        /*0000*/ 	.byte	0x04, 0x37
        /*0002*/ 	.short	(.L_65 - .L_64)
.L_64:
        /*0004*/ 	.word	0x00000082


	//----- nvinfo : EIATTR_KPARAM_INFO
	.align		4
.L_65:
        /*0008*/ 	.byte	0x04, 0x17
        /*000a*/ 	.short	(.L_67 - .L_66)
.L_66:
        /*000c*/ 	.word	0x00000000
        /*0010*/ 	.short	0x0002
        /*0012*/ 	.short	0x0010
        /*0014*/ 	.byte	0x00, 0xf5, 0x21, 0x00


	//----- nvinfo : EIATTR_KPARAM_INFO
	.align		4
.L_67:
        /*0018*/ 	.byte	0x04, 0x17
        /*001a*/ 	.short	(.L_69 - .L_68)
.L_68:
        /*001c*/ 	.word	0x00000000
        /*0020*/ 	.short	0x0001
        /*0022*/ 	.short	0x0008
        /*0024*/ 	.byte	0x00, 0xf5, 0x21, 0x00


	//----- nvinfo : EIATTR_KPARAM_INFO
	.align		4
.L_69:
        /*0028*/ 	.byte	0x04, 0x17
        /*002a*/ 	.short	(.L_71 - .L_70)
.L_70:
        /*002c*/ 	.word	0x00000000
        /*0030*/ 	.short	0x0000
        /*0032*/ 	.short	0x0000
        /*0034*/ 	.byte	0x00, 0xf0, 0x11, 0x00


	//----- nvinfo : EIATTR_SPARSE_MMA_MASK
	.align		4
.L_71:
        /*0038*/ 	.byte	0x03, 0x50
        /*003a*/ 	.short	0x0000


	//----- nvinfo : EIATTR_MAXREG_COUNT
	.align		4
        /*003c*/ 	.byte	0x03, 0x1b
        /*003e*/ 	.short	0x00ff


	//----- nvinfo : EIATTR_NUM_BARRIERS
	.align		4
        /*0040*/ 	.byte	0x02, 0x4c
        /*0042*/ 	.byte	0x01
	.zero		1


	//----- nvinfo : EIATTR_EXTERNS
	.align		4
        /*0044*/ 	.byte	0x04, 0x0f
        /*0046*/ 	.short	(.L_73 - .L_72)


	//   ....[0]....
	.align		4
.L_72:
        /*0048*/ 	.word	index@(vprintf)


	//----- nvinfo : EIATTR_MERCURY_ISA_VERSION
	.align		4
.L_73:
        /*004c*/ 	.byte	0x03, 0x5f
        /*004e*/ 	.short	0x0101


	//----- nvinfo : EIATTR_VRC_CTA_INIT_COUNT
	.align		4
        /*0050*/ 	.byte	0x02, 0x4a
	.zero		1
	.zero		1


	//----- nvinfo : EIATTR_SYSCALL_OFFSETS
	.align		4
        /*0054*/ 	.byte	0x04, 0x46
        /*0056*/ 	.short	(.L_75 - .L_74)


	//   ....[0]....
.L_74:
        /*0058*/ 	.word	0x00000210


	//----- nvinfo : EIATTR_EXIT_INSTR_OFFSETS
	.align		4
.L_75:
        /*005c*/ 	.byte	0x04, 0x1c
        /*005e*/ 	.short	(.L_77 - .L_76)


	//   ....[0]....
.L_76:
        /*0060*/ 	.word	0x00000250


	//   ....[1]....
        /*0064*/ 	.word	0x00000b10


	//----- nvinfo : EIATTR_CRS_STACK_SIZE
	.align		4
.L_77:
        /*0068*/ 	.byte	0x04, 0x1e
        /*006a*/ 	.short	(.L_79 - .L_78)
.L_78:
        /*006c*/ 	.word	0x00000000


	//----- nvinfo : EIATTR_CBANK_PARAM_SIZE
	.align		4
.L_79:
        /*0070*/ 	.byte	0x03, 0x19
        /*0072*/ 	.short	0x0018


	//----- nvinfo : EIATTR_PARAM_CBANK
	.align		4
        /*0074*/ 	.byte	0x04, 0x0a
        /*0076*/ 	.short	(.L_81 - .L_80)
	.align		4
.L_80:
        /*0078*/ 	.word	index@(.nv.constant0._Z7solve_LiPdS_)
        /*007c*/ 	.short	0x0380
        /*007e*/ 	.short	0x0018


	//----- nvinfo : EIATTR_SW_WAR
	.align		4
.L_81:
        /*0080*/ 	.byte	0x04, 0x36
        /*0082*/ 	.short	(.L_83 - .L_82)
.L_82:
        /*0084*/ 	.word	0x00000008
.L_83:


//--------------------- .nv.info._Z2LUiPd         --------------------------
	.section	.nv.info._Z2LUiPd,"",@"SHT_CUDA_INFO"
	.sectionflags	@""
	.align	4


	//----- nvinfo : EIATTR_CUDA_API_VERSION
	.align		4
        /*0000*/ 	.byte	0x04, 0x37
        /*0002*/ 	.short	(.L_85 - .L_84)
.L_84:
        /*0004*/ 	.word	0x00000082


	//----- nvinfo : EIATTR_KPARAM_INFO
	.align		4
.L_85:
        /*0008*/ 	.byte	0x04, 0x17
        /*000a*/ 	.short	(.L_87 - .L_86)
.L_86:
        /*000c*/ 	.word	0x00000000
        /*0010*/ 	.short	0x0001
        /*0012*/ 	.short	0x0008
        /*0014*/ 	.byte	0x00, 0xf5, 0x21, 0x00


	//----- nvinfo : EIATTR_KPARAM_INFO
	.align		4
.L_87:
        /*0018*/ 	.byte	0x04, 0x17
        /*001a*/ 	.short	(.L_89 - .L_88)
.L_88:
        /*001c*/ 	.word	0x00000000
        /*0020*/ 	.short	0x0000
        /*0022*/ 	.short	0x0000
        /*0024*/ 	.byte	0x00, 0xf0, 0x11, 0x00


	//----- nvinfo : EIATTR_SPARSE_MMA_MASK
	.align		4
.L_89:
        /*0028*/ 	.byte	0x03, 0x50
        /*002a*/ 	.short	0x0000


	//----- nvinfo : EIATTR_MAXREG_COUNT
	.align		4
        /*002c*/ 	.byte	0x03, 0x1b
        /*002e*/ 	.short	0x00ff


	//----- nvinfo : EIATTR_NUM_BARRIERS
	.align		4
        /*0030*/ 	.byte	0x02, 0x4c
        /*0032*/ 	.byte	0x01
	.zero		1


	//----- nvinfo : EIATTR_MERCURY_ISA_VERSION
	.align		4
        /*0034*/ 	.byte	0x03, 0x5f
        /*0036*/ 	.short	0x0101


	//----- nvinfo : EIATTR_VRC_CTA_INIT_COUNT
	.align		4
        /*0038*/ 	.byte	0x02, 0x4a
	.zero		1
	.zero		1


	//----- nvinfo : EIATTR_EXIT_INSTR_OFFSETS
	.align		4
        /*003c*/ 	.byte	0x04, 0x1c
        /*003e*/ 	.short	(.L_91 - .L_90)


	//   ....[0]....
.L_90:
        /*0040*/ 	.word	0x00000130


	//   ....[1]....
        /*0044*/ 	.word	0x00001d40


	//----- nvinfo : EIATTR_CRS_STACK_SIZE
	.align		4
.L_91:
        /*0048*/ 	.byte	0x04, 0x1e
        /*004a*/ 	.short	(.L_93 - .L_92)
.L_92:
        /*004c*/ 	.word	0x00000000


	//----- nvinfo : EIATTR_CBANK_PARAM_SIZE
	.align		4
.L_93:
        /*0050*/ 	.byte	0x03, 0x19
        /*0052*/ 	.short	0x0010


	//----- nvinfo : EIATTR_PARAM_CBANK
	.align		4
        /*0054*/ 	.byte	0x04, 0x0a
        /*0056*/ 	.short	(.L_95 - .L_94)
	.align		4
.L_94:
        /*0058*/ 	.word	index@(.nv.constant0._Z2LUiPd)
        /*005c*/ 	.short	0x0380
        /*005e*/ 	.short	0x0010


	//----- nvinfo : EIATTR_SW_WAR
	.align		4
.L_95:
        /*0060*/ 	.byte	0x04, 0x36
        /*0062*/ 	.short	(.L_97 - .L_96)
.L_96:
        /*0064*/ 	.word	0x00000008
.L_97:


//--------------------- .nv.callgraph             --------------------------
	.section	.nv.callgraph,"",@"SHT_CUDA_CALLGRAPH"
	.align	4
	.sectionentsize	8
	.align		4
        /*0000*/ 	.word	0x00000000
	.align		4
        /*0004*/ 	.word	0xffffffff
	.align		4
        /*0008*/ 	.word	index@(_Z7solve_UiPdS_)
	.align		4
        /*000c*/ 	.word	index@(vprintf)
	.align		4
        /*0010*/ 	.word	index@(_Z7solve_LiPdS_)
	.align		4
        /*0014*/ 	.word	index@(vprintf)
	.align		4
        /*0018*/ 	.word	0x00000000
	.align		4
        /*001c*/ 	.word	0xfffffffe
	.align		4
        /*0020*/ 	.word	0x00000000
	.align		4
        /*0024*/ 	.word	0xfffffffd
	.align		4
        /*0028*/ 	.word	0x00000000
	.align		4
        /*002c*/ 	.word	0xfffffffc


//--------------------- .nv.constant4             --------------------------
	.section	.nv.constant4,"a",@progbits
	.align	8
	.align		8
.nv.constant4:
        /*0000*/ 	.dword	$str
	.align		8
        /*0008*/ 	.dword	$str$1
	.align		8
        /*0010*/ 	.dword	vprintf


//--------------------- .text._Z9compute_kiPd     --------------------------
	.section	.text._Z9compute_kiPd,"ax",@progbits
	.align	128
        .global         _Z9compute_kiPd
        .type           _Z9compute_kiPd,@function
        .size           _Z9compute_kiPd,(.L_x_137 - _Z9compute_kiPd)
        .other          _Z9compute_kiPd,@"STO_CUDA_ENTRY STV_DEFAULT"
_Z9compute_kiPd:
.text._Z9compute_kiPd:
[----:B------:R-:W-:Y:S01]  /*0000*/  LDC R1, c[0x0][0x37c] ;  /* 0x0000df00ff017b82 */ /* 0x000fe20000000800 */
[----:B------:R-:W0:Y:S07]  /*0010*/  LDCU UR10, c[0x0][0x360] ;  /* 0x00006c00ff0a77ac */ /* 0x000e2e0008000800 */
[----:B------:R-:W1:Y:S01]  /*0020*/  LDC R10, c[0x0][0x380] ;  /* 0x0000e000ff0a7b82 */ /* 0x000e620000000800 */
[----:B0-----:R-:W0:Y:S01]  /*0030*/  I2F.U32.RP R0, UR10 ;  /* 0x0000000a00007d06 */ /* 0x001e220008209000 */
[----:B------:R-:W-:-:S07]  /*0040*/  ISETP.NE.U32.AND P2, PT, RZ, UR10, PT ;  /* 0x0000000aff007c0c */ /* 0x000fce000bf45070 */
[----:B0-----:R-:W0:Y:S02]  /*0050*/  MUFU.RCP R0, R0 ;  /* 0x0000000000007308 */ /* 0x001e240000001000 */
[----:B0-----:R-:W-:-:S06]  /*0060*/  VIADD R2, R0, 0xffffffe ;  /* 0x0ffffffe00027836 */ /* 0x001fcc0000000000 */
[----:B------:R0:W2:Y:S02]  /*0070*/  F2I.FTZ.U32.TRUNC.NTZ R3, R2 ;  /* 0x0000000200037305 */ /* 0x0000a4000021f000 */
[----:B0-----:R-:W-:Y:S02]  /*0080*/  IMAD.MOV.U32 R2, RZ, RZ, RZ ;  /* 0x000000ffff027224 */ /* 0x001fe400078e00ff */
[----:B--2---:R-:W-:-:S04]  /*0090*/  IMAD.MOV R5, RZ, RZ, -R3 ;  /* 0x000000ffff057224 */ /* 0x004fc800078e0a03 */
[----:B------:R-:W-:-:S04]  /*00a0*/  IMAD R5, R5, UR10, RZ ;  /* 0x0000000a05057c24 */ /* 0x000fc8000f8e02ff */
[----:B------:R-:W-:-:S06]  /*00b0*/  IMAD.HI.U32 R3, R3, R5, R2 ;  /* 0x0000000503037227 */ /* 0x000fcc00078e0002 */
[----:B-1----:R-:W-:-:S04]  /*00c0*/  IMAD.HI.U32 R14, R3, R10, RZ ;  /* 0x0000000a030e7227 */ /* 0x002fc800078e00ff */
[----:B------:R-:W-:-:S04]  /*00d0*/  IMAD.MOV R3, RZ, RZ, -R14 ;  /* 0x000000ffff037224 */ /* 0x000fc800078e0a0e */
[----:B------:R-:W-:-:S05]  /*00e0*/  IMAD R0, R3, UR10, R10 ;  /* 0x0000000a03007c24 */ /* 0x000fca000f8e020a */
[----:B------:R-:W-:-:S13]  /*00f0*/  ISETP.GE.U32.AND P0, PT, R0, UR10, PT ;  /* 0x0000000a00007c0c */ /* 0x000fda000bf06070 */
[----:B------:R-:W-:Y:S02]  /*0100*/  @P0 VIADD R0, R0, -UR10 ;  /* 0x8000000a00000c36 */ /* 0x000fe40008000000 */
[----:B------:R-:W-:-:S03]  /*0110*/  @P0 VIADD R14, R14, 0x1 ;  /* 0x000000010e0e0836 */ /* 0x000fc60000000000 */
[----:B------:R-:W-:-:S13]  /*0120*/  ISETP.GE.U32.AND P1, PT, R0, UR10, PT ;  /* 0x0000000a00007c0c */ /* 0x000fda000bf26070 */
[----:B------:R-:W-:Y:S01]  /*0130*/  @P1 VIADD R14, R14, 0x1 ;  /* 0x000000010e0e1836 */ /* 0x000fe20000000000 */
[----:B------:R-:W-:-:S04]  /*0140*/  @!P2 LOP3.LUT R14, RZ, UR10, RZ, 0x33, !PT ;  /* 0x0000000aff0eac12 */ /* 0x000fc8000f8e33ff */
[----:B------:R-:W-:-:S13]  /*0150*/  ISETP.GE.AND P0, PT, R14, 0x1, PT ;  /* 0x000000010e00780c */ /* 0x000fda0003f06270 */
[----:B------:R-:W-:Y:S05]  /*0160*/  @!P0 EXIT ;  /* 0x000000000000894d */ /* 0x000fea0003800000 */
[----:B------:R-:W-:-:S13]  /*0170*/  ISETP.GE.AND P0, PT, R10, 0x1, PT ;  /* 0x000000010a00780c */ /* 0x000fda0003f06270 */
[----:B------:R-:W-:Y:S05]  /*0180*/  @!P0 EXIT ;  /* 0x000000000000894d */ /* 0x000fea0003800000 */
[----:B------:R-:W0:Y:S01]  /*0190*/  S2R R12, SR_TID.X ;  /* 0x00000000000c7919 */ /* 0x000e220000002100 */
[----:B------:R-:W1:Y:S01]  /*01a0*/  LDCU.64 UR6, c[0x0][0x388] ;  /* 0x00007100ff0677ac */ /* 0x000e620008000a00 */
[C---:B------:R-:W-:Y:S01]  /*01b0*/  LOP3.LUT R18, R10.reuse, 0xf, RZ, 0xc0, !PT ;  /* 0x0000000f0a127812 */ /* 0x040fe200078ec0ff */
[----:B------:R-:W-:Y:S01]  /*01c0*/  IMAD.MOV.U32 R9, RZ, RZ, RZ ;  /* 0x000000ffff097224 */ /* 0x000fe200078e00ff */
[C---:B------:R-:W-:Y:S01]  /*01d0*/  LOP3.LUT R17, R10.reuse, 0x7, RZ, 0xc0, !PT ;  /* 0x000000070a117812 */ /* 0x040fe200078ec0ff */
[----:B------:R-:W2:Y:S01]  /*01e0*/  LDCU.64 UR8, c[0x0][0x358] ;  /* 0x00006b00ff0877ac */ /* 0x000ea20008000a00 */
[----:B------:R-:W-:Y:S01]  /*01f0*/  LOP3.LUT R11, R10, 0x7ffffff0, RZ, 0xc0, !PT ;  /* 0x7ffffff00a0b7812 */ /* 0x000fe200078ec0ff */
[----:B------:R-:W-:Y:S01]  /*0200*/  VIADD R16, R18, 0xffffffff ;  /* 0xffffffff12107836 */ /* 0x000fe20000000000 */
[----:B------:R-:W-:Y:S01]  /*0210*/  LOP3.LUT R10, R10, 0x3, RZ, 0xc0, !PT ;  /* 0x000000030a0a7812 */ /* 0x000fe200078ec0ff */
[----:B------:R-:W-:-:S03]  /*0220*/  VIADD R0, R17, 0xffffffff ;  /* 0xffffffff11007836 */ /* 0x000fc60000000000 */
[----:B------:R-:W-:Y:S02]  /*0230*/  ISETP.GE.U32.AND P0, PT, R16, 0x7, PT ;  /* 0x000000071000780c */ /* 0x000fe40003f06070 */
[----:B------:R-:W-:Y:S02]  /*0240*/  ISETP.GE.U32.AND P5, PT, R0, 0x3, PT ;  /* 0x000000030000780c */ /* 0x000fe40003fa6070 */
[----:B------:R-:W-:Y:S01]  /*0250*/  P2R R0, PR, RZ, 0x1 ;  /* 0x00000001ff007803 */ /* 0x000fe20000000000 */
[----:B-1----:R-:W-:-:S04]  /*0260*/  UIADD3 UR5, UP0, UPT, UR6, 0x40, URZ ;  /* 0x0000004006057890 */ /* 0x002fc8000ff1e0ff */
[----:B--2---:R-:W-:-:S12]  /*0270*/  UIADD3.X UR6, UPT, UPT, URZ, UR7, URZ, UP0, !UPT ;  /* 0x00000007ff067290 */ /* 0x004fd800087fe4ff */
.L_x_55:
[----:B-1----:R-:W1:Y:S01]  /*0280*/  LDCU UR4, c[0x0][0x380] ;  /* 0x00007000ff0477ac */ /* 0x002e620008000800 */
[C---:B0-----:R-:W-:Y:S02]  /*0290*/  IMAD R8, R9.reuse, UR10, R12 ;  /* 0x0000000a09087c24 */ /* 0x041fe4000f8e020c */
[----:B------:R-:W-:Y:S02]  /*02a0*/  VIADD R9, R9, 0x1 ;  /* 0x0000000109097836 */ /* 0x000fe40000000000 */
[----:B------:R-:W-:-:S03]  /*02b0*/  IMAD.MOV.U32 R3, RZ, RZ, RZ ;  /* 0x000000ffff037224 */ /* 0x000fc600078e00ff */
[----:B------:R-:W-:Y:S01]  /*02c0*/  ISETP.NE.AND P4, PT, R9, R14, PT ;  /* 0x0000000e0900720c */ /* 0x000fe20003f85270 */
[----:B-1----:R-:W-:Y:S02]  /*02d0*/  UISETP.GE.U32.AND UP0, UPT, UR4, 0x10, UPT ;  /* 0x000000100400788c */ /* 0x002fe4000bf06070 */
[----:B------:R-:W-:-:S07]  /*02e0*/  IMAD R0, R8, UR4, RZ ;  /* 0x0000000408007c24 */ /* 0x000fce000f8e02ff */
[----:B--234-:R-:W-:Y:S05]  /*02f0*/  BRA.U !UP0, `(.L_x_0) ;  /* 0x0000000908b47547 */ /* 0x01cfea000b800000 */
[----:B------:R-:W-:Y:S01]  /*0300*/  IMAD.U32 R2, RZ, RZ, UR5 ;  /* 0x00000005ff027e24 */ /* 0x000fe2000f8e00ff */
[----:B------:R-:W-:Y:S01]  /*0310*/  UMOV UR4, URZ ;  /* 0x000000ff00047c82 */ /* 0x000fe20008000000 */
[----:B------:R-:W-:Y:S02]  /*0320*/  IMAD.U32 R3, RZ, RZ, UR6 ;  /* 0x00000006ff037e24 */ /* 0x000fe4000f8e00ff */
[----:B------:R-:W-:Y:S02]  /*0330*/  IMAD.MOV R13, RZ, RZ, -R8 ;  /* 0x000000ffff0d7224 */ /* 0x000fe400078e0a08 */
[----:B------:R-:W-:-:S04]  /*0340*/  IMAD.WIDE R2, R0, 0x8, R2 ;  /* 0x0000000800027825 */ /* 0x000fc800078e0202 */
[----:B------:R-:W-:Y:S02]  /*0350*/  IMAD.MOV.U32 R19, RZ, RZ, R2 ;  /* 0x000000ffff137224 */ /* 0x000fe400078e0002 */
[----:B------:R-:W-:Y:S02]  /*0360*/  IMAD.MOV.U32 R20, RZ, RZ, R3 ;  /* 0x000000ffff147224 */ /* 0x000fe400078e0003 */
[----:B------:R-:W-:-:S07]  /*0370*/  IMAD.MOV.U32 R15, RZ, RZ, R0 ;  /* 0x000000ffff0f7224 */ /* 0x000fce00078e0000 */
.L_x_29:
[----:B------:R-:W-:-:S13]  /*0380*/  ISETP.NE.AND P0, PT, R13, RZ, PT ;  /* 0x000000ff0d00720c */ /* 0x000fda0003f05270 */
[----:B------:R-:W0:Y:S02]  /*0390*/  @!P0 LDC.64 R4, c[0x0][0x388] ;  /* 0x0000e200ff048b82 */ /* 0x000e240000000a00 */
[----:B0-----:R-:W-:-:S05]  /*03a0*/  @!P0 IMAD.WIDE R4, R15, 0x8, R4 ;  /* 0x000000080f048825 */ /* 0x001fca00078e0204 */
[----:B------:R-:W2:Y:S01]  /*03b0*/  @!P0 LDG.E.64 R2, desc[UR8][R4.64] ;  /* 0x0000000804028981 */ /* 0x000ea2000c1e1b00 */
[----:B------:R-:W-:Y:S01]  /*03c0*/  @!P0 IMAD.MOV.U32 R6, RZ, RZ, 0x47ae147b ;  /* 0x47ae147bff068424 */ /* 0x000fe200078e00ff */
[----:B------:R-:W-:Y:S01]  /*03d0*/  UIADD3 UR7, UPT, UPT, UR4, 0x1, URZ ;  /* 0x0000000104077890 */ /* 0x000fe2000fffe0ff */
[----:B------:R-:W-:Y:S01]  /*03e0*/  @!P0 IMAD.MOV.U32 R7, RZ, RZ, 0x3f847ae1 ;  /* 0x3f847ae1ff078424 */ /* 0x000fe200078e00ff */
[----:B------:R-:W-:Y:S04]  /*03f0*/  BSSY.RECONVERGENT B0, `(.L_x_1) ;  /* 0x000000c000007945 */ /* 0x000fe80003800200 */
[----:B------:R-:W-:Y:S01]  /*0400*/  ISETP.NE.AND P1, PT, R8, UR7, PT ;  /* 0x0000000708007c0c */ /* 0x000fe2000bf25270 */
[----:B--2---:R-:W-:Y:S01]  /*0410*/  @!P0 DADD R6, R2, R6 ;  /* 0x0000000002068229 */ /* 0x004fe20000000006 */
[----:B------:R-:W-:-:S02]  /*0420*/  IMAD.MOV.U32 R2, RZ, RZ, R19 ;  /* 0x000000ffff027224 */ /* 0x000fc400078e0013 */
[----:B------:R-:W-:-:S04]  /*0430*/  IMAD.MOV.U32 R3, RZ, RZ, R20 ;  /* 0x000000ffff037224 */ /* 0x000fc800078e0014 */
[----:B------:R0:W-:Y:S05]  /*0440*/  @!P0 STG.E.64 desc[UR8][R4.64], R6 ;  /* 0x0000000604008986 */ /* 0x0001ea000c101b08 */
[----:B------:R-:W-:Y:S05]  /*0450*/  @P1 BRA `(.L_x_2) ;  /* 0x0000000000141947 */ /* 0x000fea0003800000 */
[----:B0-----:R-:W2:Y:S01]  /*0460*/  LDG.E.64 R4, desc[UR8][R2.64+-0x38] ;  /* 0xffffc80802047981 */ /* 0x001ea2000c1e1b00 */
[----:B------:R-:W-:Y:S01]  /*0470*/  UMOV UR12, 0x47ae147b ;  /* 0x47ae147b000c7882 */ /* 0x000fe20000000000 */
[----:B------:R-:W-:Y:S02]  /*0480*/  UMOV UR13, 0x3f847ae1 ;  /* 0x3f847ae1000d7882 */ /* 0x000fe40000000000 */
[----:B--2---:R-:W-:-:S07]  /*0490*/  DADD R4, R4, UR12 ;  /* 0x0000000c04047e29 */ /* 0x004fce0008000000 */
[----:B------:R1:W-:Y:S04]  /*04a0*/  STG.E.64 desc[UR8][R2.64+-0x38], R4 ;  /* 0xffffc80402007986 */ /* 0x0003e8000c101b08 */
.L_x_2:
[----:B------:R-:W-:Y:S05]  /*04b0*/  BSYNC.RECONVERGENT B0 ;  /* 0x0000000000007941 */ /* 0x000fea0003800200 */
.L_x_1:
[----:B------:R-:W-:Y:S01]  /*04c0*/  UIADD3 UR7, UPT, UPT, UR4, 0x2, URZ ;  /* 0x0000000204077890 */ /* 0x000fe2000fffe0ff */
[----:B------:R-:W-:Y:S05]  /*04d0*/  BSSY.RECONVERGENT B0, `(.L_x_3) ;  /* 0x0000008000007945 */ /* 0x000fea0003800200 */
[----:B------:R-:W-:-:S13]  /*04e0*/  ISETP.NE.AND P0, PT, R8, UR7, PT ;  /* 0x0000000708007c0c */ /* 0x000fda000bf05270 */
[----:B------:R-:W-:Y:S05]  /*04f0*/  @P0 BRA `(.L_x_4) ;  /* 0x0000000000140947 */ /* 0x000fea0003800000 */
[----:B01----:R-:W2:Y:S01]  /*0500*/  LDG.E.64 R4, desc[UR8][R2.64+-0x30] ;  /* 0xffffd00802047981 */ /* 0x003ea2000c1e1b00 */
[----:B------:R-:W-:Y:S01]  /*0510*/  UMOV UR12, 0x47ae147b ;  /* 0x47ae147b000c7882 */ /* 0x000fe20000000000 */
[----:B------:R-:W-:Y:S02]  /*0520*/  UMOV UR13, 0x3f847ae1 ;  /* 0x3f847ae1000d7882 */ /* 0x000fe40000000000 */
[----:B--2---:R-:W-:-:S07]  /*0530*/  DADD R4, R4, UR12 ;  /* 0x0000000c04047e29 */ /* 0x004fce0008000000 */
[----:B------:R2:W-:Y:S04]  /*0540*/  STG.E.64 desc[UR8][R2.64+-0x30], R4 ;  /* 0xffffd00402007986 */ /* 0x0005e8000c101b08 */
.L_x_4:
[----:B------:R-:W-:Y:S05]  /*0550*/  BSYNC.RECONVERGENT B0 ;  /* 0x0000000000007941 */ /* 0x000fea0003800200 */
.L_x_3:
[----:B------:R-:W-:Y:S01]  /*0560*/  UIADD3 UR7, UPT, UPT, UR4, 0x3, URZ ;  /* 0x0000000304077890 */ /* 0x000fe2000fffe0ff */
[----:B------:R-:W-:Y:S05]  /*0570*/  BSSY.RECONVERGENT B0, `(.L_x_5) ;  /* 0x0000008000007945 */ /* 0x000fea0003800200 */
[----:B------:R-:W-:-:S13]  /*0580*/  ISETP.NE.AND P0, PT, R8, UR7, PT ;  /* 0x0000000708007c0c */ /* 0x000fda000bf05270 */
[----:B------:R-:W-:Y:S05]  /*0590*/  @P0 BRA `(.L_x_6) ;  /* 0x0000000000140947 */ /* 0x000fea0003800000 */
[----:B012---:R-:W2:Y:S01]  /*05a0*/  LDG.E.64 R4, desc[UR8][R2.64+-0x28] ;  /* 0xffffd80802047981 */ /* 0x007ea2000c1e1b00 */
[----:B------:R-:W-:Y:S01]  /*05b0*/  UMOV UR12, 0x47ae147b ;  /* 0x47ae147b000c7882 */ /* 0x000fe20000000000 */
[----:B------:R-:W-:Y:S02]  /*05c0*/  UMOV UR13, 0x3f847ae1 ;  /* 0x3f847ae1000d7882 */ /* 0x000fe40000000000 */
[----:B--2---:R-:W-:-:S07]  /*05d0*/  DADD R4, R4, UR12 ;  /* 0x0000000c04047e29 */ /* 0x004fce0008000000 */
[----:B------:R3:W-:Y:S04]  /*05e0*/  STG.E.64 desc[UR8][R2.64+-0x28], R4 ;  /* 0xffffd80402007986 */ /* 0x0007e8000c101b08 */
.L_x_6:
[----:B------:R-:W-:Y:S05]  /*05f0*/  BSYNC.RECONVERGENT B0 ;  /* 0x0000000000007941 */ /* 0x000fea0003800200 */
.L_x_5:
[----:B------:R-:W-:Y:S01]  /*0600*/  UIADD3 UR7, UPT, UPT, UR4, 0x4, URZ ;  /* 0x0000000404077890 */ /* 0x000fe2000fffe0ff */
[----:B------:R-:W-:Y:S05]  /*0610*/  BSSY.RECONVERGENT B0, `(.L_x_7) ;  /* 0x0000008000007945 */ /* 0x000fea0003800200 */
[----:B------:R-:W-:-:S13]  /*0620*/  ISETP.NE.AND P0, PT, R8, UR7, PT ;  /* 0x0000000708007c0c */ /* 0x000fda000bf05270 */
[----:B------:R-:W-:Y:S05]  /*0630*/  @P0 BRA `(.L_x_8) ;  /* 0x0000000000140947 */ /* 0x000fea0003800000 */
[----:B0123--:R-:W2:Y:S01]  /*0640*/  LDG.E.64 R4, desc[UR8][R2.64+-0x20] ;  /* 0xffffe00802047981 */ /* 0x00fea2000c1e1b00 */
[----:B------:R-:W-:Y:S01]  /*0650*/  UMOV UR12, 0x47ae147b ;  /* 0x47ae147b000c7882 */ /* 0x000fe20000000000 */
[----:B------:R-:W-:Y:S02]  /*0660*/  UMOV UR13, 0x3f847ae1 ;  /* 0x3f847ae1000d7882 */ /* 0x000fe40000000000 */
[----:B--2---:R-:W-:-:S07]  /*0670*/  DADD R4, R4, UR12 ;  /* 0x0000000c04047e29 */ /* 0x004fce0008000000 */
[----:B------:R4:W-:Y:S04]  /*0680*/  STG.E.64 desc[UR8][R2.64+-0x20], R4 ;  /* 0xffffe00402007986 */ /* 0x0009e8000c101b08 */
.L_x_8:
[----:B------:R-:W-:Y:S05]  /*0690*/  BSYNC.RECONVERGENT B0 ;  /* 0x0000000000007941 */ /* 0x000fea0003800200 */
.L_x_7:
[----:B------:R-:W-:Y:S01]  /*06a0*/  UIADD3 UR7, UPT, UPT, UR4, 0x5, URZ ;  /* 0x0000000504077890 */ /* 0x000fe2000fffe0ff */
[----:B------:R-:W-:Y:S05]  /*06b0*/  BSSY.RECONVERGENT B0, `(.L_x_9) ;  /* 0x0000008000007945 */ /* 0x000fea0003800200 */
[----:B------:R-:W-:-:S13]  /*06c0*/  ISETP.NE.AND P0, PT, R8, UR7, PT ;  /* 0x0000000708007c0c */ /* 0x000fda000bf05270 */
[----:B------:R-:W-:Y:S05]  /*06d0*/  @P0 BRA `(.L_x_10) ;  /* 0x0000000000140947 */ /* 0x000fea0003800000 */
[----:B01234-:R-:W2:Y:S01]  /*06e0*/  LDG.E.64 R4, desc[UR8][R2.64+-0x18] ;  /* 0xffffe80802047981 */ /* 0x01fea2000c1e1b00 */
[----:B------:R-:W-:Y:S01]  /*06f0*/  UMOV UR12, 0x47ae147b ;  /* 0x47ae147b000c7882 */ /* 0x000fe20000000000 */
[----:B------:R-:W-:Y:S02]  /*0700*/  UMOV UR13, 0x3f847ae1 ;  /* 0x3f847ae1000d7882 */ /* 0x000fe40000000000 */
[----:B--2---:R-:W-:-:S07]  /*0710*/  DADD R4, R4, UR12 ;  /* 0x0000000c04047e29 */ /* 0x004fce0008000000 */
[----:B------:R0:W-:Y:S04]  /*0720*/  STG.E.64 desc[UR8][R2.64+-0x18], R4 ;  /* 0xffffe80402007986 */ /* 0x0001e8000c101b08 */
.L_x_10:
[----:B------:R-:W-:Y:S05]  /*0730*/  BSYNC.RECONVERGENT B0 ;  /* 0x0000000000007941 */ /* 0x000fea0003800200 */
.L_x_9:
        /* <DEDUP_REMOVED lines=9> */
.L_x_12:
[----:B------:R-:W-:Y:S05]  /*07d0*/  BSYNC.RECONVERGENT B0 ;  /* 0x0000000000007941 */ /* 0x000fea0003800200 */
.L_x_11:
        /* <DEDUP_REMOVED lines=9> */
.L_x_14:
[----:B------:R-:W-:Y:S05]  /*0870*/  BSYNC.RECONVERGENT B0 ;  /* 0x0000000000007941 */ /* 0x000fea0003800200 */
.L_x_13:
        /* <DEDUP_REMOVED lines=9> */
.L_x_16:
[----:B------:R-:W-:Y:S05]  /*0910*/  BSYNC.RECONVERGENT B0 ;  /* 0x0000000000007941 */ /* 0x000fea0003800200 */
.L_x_15:
        /* <DEDUP_REMOVED lines=9> */
.L_x_18:
[----:B------:R-:W-:Y:S05]  /*09b0*/  BSYNC.RECONVERGENT B0 ;  /* 0x0000000000007941 */ /* 0x000fea0003800200 */
.L_x_17:
        /* <DEDUP_REMOVED lines=9> */
.L_x_20:
[----:B------:R-:W-:Y:S05]  /*0a50*/  BSYNC.RECONVERGENT B0 ;  /* 0x0000000000007941 */ /* 0x000fea0003800200 */
.L_x_19:
        /* <DEDUP_REMOVED lines=9> */
.L_x_22:
[----:B------:R-:W-:Y:S05]  /*0af0*/  BSYNC.RECONVERGENT B0 ;  /* 0x0000000000007941 */ /* 0x000fea0003800200 */
.L_x_21:
        /* <DEDUP_REMOVED lines=9> */
.L_x_24:
[----:B------:R-:W-:Y:S05]  /*0b90*/  BSYNC.RECONVERGENT B0 ;  /* 0x0000000000007941 */ /* 0x000fea0003800200 */
.L_x_23:
        /* <DEDUP_REMOVED lines=9> */
.L_x_26:
[----:B------:R-:W-:Y:S05]  /*0c30*/  BSYNC.RECONVERGENT B0 ;  /* 0x0000000000007941 */ /* 0x000fea0003800200 */
.L_x_25:
        /* <DEDUP_REMOVED lines=9> */
.L_x_28:
[----:B------:R-:W-:Y:S05]  /*0cd0*/  BSYNC.RECONVERGENT B0 ;  /* 0x0000000000007941 */ /* 0x000fea0003800200 */
.L_x_27:
[----:B------:R-:W-:-:S06]  /*0ce0*/  UIADD3 UR7, UPT, UPT, UR4, 0xf, URZ ;  /* 0x0000000f04077890 */ /* 0x000fcc000fffe0ff */
[----:B------:R-:W-:-:S13]  /*0cf0*/  ISETP.NE.AND P0, PT, R8, UR7, PT ;  /* 0x0000000708007c0c */ /* 0x000fda000bf05270 */
[----:B01234-:R-:W2:Y:S01]  /*0d00*/  @!P0 LDG.E.64 R4, desc[UR8][R2.64+0x38] ;  /* 0x0000380802048981 */ /* 0x01fea2000c1e1b00 */
[----:B------:R-:W-:Y:S01]  /*0d10*/  @!P0 IMAD.MOV.U32 R6, RZ, RZ, 0x47ae147b ;  /* 0x47ae147bff068424 */ /* 0x000fe200078e00ff */
[----:B------:R-:W-:Y:S01]  /*0d20*/  UIADD3 UR4, UPT, UPT, UR4, 0x10, URZ ;  /* 0x0000001004047890 */ /* 0x000fe2000fffe0ff */
[----:B------:R-:W-:Y:S01]  /*0d30*/  @!P0 IMAD.MOV.U32 R7, RZ, RZ, 0x3f847ae1 ;  /* 0x3f847ae1ff078424 */ /* 0x000fe200078e00ff */
[----:B------:R-:W-:Y:S01]  /*0d40*/  IADD3 R19, P1, PT, R2, 0x80, RZ ;  /* 0x0000008002137810 */ /* 0x000fe20007f3e0ff */
[----:B------:R-:W-:Y:S02]  /*0d50*/  VIADD R15, R15, 0x10 ;  /* 0x000000100f0f7836 */ /* 0x000fe40000000000 */
[----:B------:R-:W-:Y:S02]  /*0d60*/  VIADD R13, R13, 0x10 ;  /* 0x000000100d0d7836 */ /* 0x000fe40000000000 */
[----:B------:R-:W-:Y:S01]  /*0d70*/  IMAD.X R20, RZ, RZ, R3, P1 ;  /* 0x000000ffff147224 */ /* 0x000fe200008e0603 */
[----:B--2---:R-:W-:-:S07]  /*0d80*/  @!P0 DADD R4, R4, R6 ;  /* 0x0000000004048229 */ /* 0x004fce0000000006 */
[----:B------:R0:W-:Y:S01]  /*0d90*/  @!P0 STG.E.64 desc[UR8][R2.64+0x38], R4 ;  /* 0x0000380402008986 */ /* 0x0001e2000c101b08 */
[----:B------:R-:W-:-:S13]  /*0da0*/  ISETP.NE.AND P0, PT, R11, UR4, PT ;  /* 0x000000040b007c0c */ /* 0x000fda000bf05270 */
[----:B0-----:R-:W-:Y:S05]  /*0db0*/  @P0 BRA `(.L_x_29) ;  /* 0xfffffff400700947 */ /* 0x001fea000383ffff */
[----:B------:R-:W-:-:S07]  /*0dc0*/  IMAD.MOV.U32 R3, RZ, RZ, R11 ;  /* 0x000000ffff037224 */ /* 0x000fce00078e000b */
.L_x_0:
[----:B------:R-:W-:-:S13]  /*0dd0*/  ISETP.NE.AND P0, PT, R18, RZ, PT ;  /* 0x000000ff1200720c */ /* 0x000fda0003f05270 */
[----:B------:R-:W-:Y:S05]  /*0de0*/  @!P0 BRA `(.L_x_30) ;  /* 0x0000000800b48947 */ /* 0x000fea0003800000 */
[----:B------:R-:W-:-:S13]  /*0df0*/  ISETP.GE.U32.AND P1, PT, R16, 0x7, PT ;  /* 0x000000071000780c */ /* 0x000fda0003f26070 */
[----:B------:R-:W-:Y:S05]  /*0e00*/  @!P1 BRA `(.L_x_31) ;  /* 0x0000000400549947 */ /* 0x000fea0003800000 */
[----:B------:R-:W-:Y:S01]  /*0e10*/  ISETP.NE.AND P1, PT, R8, R3, PT ;  /* 0x000000030800720c */ /* 0x000fe20003f25270 */
[----:B------:R-:W0:-:S12]  /*0e20*/  LDCU.64 UR12, c[0x0][0x388] ;  /* 0x00007100ff0c77ac */ /* 0x000e180008000a00 */
[----:B------:R-:W1:Y:S01]  /*0e30*/  @!P1 LDC.64 R6, c[0x0][0x388] ;  /* 0x0000e200ff069b82 */ /* 0x000e620000000a00 */
[----:B------:R-:W-:-:S04]  /*0e40*/  @!P1 IMAD.IADD R5, R0, 0x1, R3 ;  /* 0x0000000100059824 */ /* 0x000fc800078e0203 */
[----:B-1----:R-:W-:-:S05]  /*0e50*/  @!P1 IMAD.WIDE R6, R5, 0x8, R6 ;  /* 0x0000000805069825 */ /* 0x002fca00078e0206 */
[----:B------:R-:W2:Y:S01]  /*0e60*/  @!P1 LDG.E.64 R20, desc[UR8][R6.64] ;  /* 0x0000000806149981 */ /* 0x000ea2000c1e1b00 */
[----:B------:R-:W-:Y:S01]  /*0e70*/  @!P1 IMAD.MOV.U32 R4, RZ, RZ, 0x47ae147b ;  /* 0x47ae147bff049424 */ /* 0x000fe200078e00ff */
[C---:B------:R-:W-:Y:S01]  /*0e80*/  IADD3 R2, P2, PT, R0.reuse, R3, RZ ;  /* 0x0000000300027210 */ /* 0x040fe20007f5e0ff */
[----:B------:R-:W-:Y:S01]  /*0e90*/  @!P1 IMAD.MOV.U32 R5, RZ, RZ, 0x3f847ae1 ;  /* 0x3f847ae1ff059424 */ /* 0x000fe200078e00ff */
[----:B------:R-:W-:Y:S01]  /*0ea0*/  BSSY.RECONVERGENT B0, `(.L_x_32) ;  /* 0x0000018000007945 */ /* 0x000fe20003800200 */
[C---:B------:R-:W-:Y:S01]  /*0eb0*/  VIADD R13, R3.reuse, 0x3 ;  /* 0x00000003030d7836 */ /* 0x040fe20000000000 */
[----:B------:R-:W-:Y:S01]  /*0ec0*/  LEA.HI.X.SX32 R19, R0, RZ, 0x1, P2 ;  /* 0x000000ff00137211 */ /* 0x000fe200010f0eff */
[----:B------:R-:W-:-:S03]  /*0ed0*/  VIADD R15, R3, 0x4 ;  /* 0x00000004030f7836 */ /* 0x000fc60000000000 */
[C---:B------:R-:W-:Y:S01]  /*0ee0*/  ISETP.NE.AND P3, PT, R8.reuse, R13, PT ;  /* 0x0000000d0800720c */ /* 0x040fe20003f65270 */
[C---:B------:R-:W-:Y:S01]  /*0ef0*/  VIADD R13, R3.reuse, 0x5 ;  /* 0x00000005030d7836 */ /* 0x040fe20000000000 */
[----:B------:R-:W-:Y:S01]  /*0f00*/  ISETP.NE.AND P2, PT, R8, R15, PT ;  /* 0x0000000f0800720c */ /* 0x000fe20003f45270 */
[C---:B------:R-:W-:Y:S01]  /*0f10*/  VIADD R15, R3.reuse, 0x6 ;  /* 0x00000006030f7836 */ /* 0x040fe20000000000 */
[----:B--2---:R-:W-:Y:S01]  /*0f20*/  @!P1 DADD R20, R20, R4 ;  /* 0x0000000014149229 */ /* 0x004fe20000000004 */
[----:B------:R-:W-:-:S05]  /*0f30*/  VIADD R5, R3, 0x1 ;  /* 0x0000000103057836 */ /* 0x000fca0000000000 */
[----:B------:R-:W-:Y:S01]  /*0f40*/  ISETP.NE.AND P0, PT, R8, R5, PT ;  /* 0x000000050800720c */ /* 0x000fe20003f05270 */
[----:B------:R-:W-:Y:S01]  /*0f50*/  VIADD R5, R3, 0x2 ;  /* 0x0000000203057836 */ /* 0x000fe20000000000 */
[----:B------:R1:W-:Y:S01]  /*0f60*/  @!P1 STG.E.64 desc[UR8][R6.64], R20 ;  /* 0x0000001406009986 */ /* 0x0003e2000c101b08 */
[----:B0-----:R-:W-:-:S03]  /*0f70*/  LEA R4, P1, R2, UR12, 0x3 ;  /* 0x0000000c02047c11 */ /* 0x001fc6000f8218ff */
[----:B------:R-:W-:Y:S02]  /*0f80*/  ISETP.NE.AND P6, PT, R8, R5, PT ;  /* 0x000000050800720c */ /* 0x000fe40003fc5270 */
[----:B------:R-:W-:Y:S01]  /*0f90*/  LEA.HI.X R5, R2, UR13, R19, 0x3, P1 ;  /* 0x0000000d02057c11 */ /* 0x000fe200088f1c13 */
[----:B------:R-:W-:Y:S01]  /*0fa0*/  VIADD R19, R3, 0x7 ;  /* 0x0000000703137836 */ /* 0x000fe20000000000 */
[----:B------:R-:W-:-:S03]  /*0fb0*/  ISETP.NE.AND P1, PT, R8, R13, PT ;  /* 0x0000000d0800720c */ /* 0x000fc60003f25270 */
[----:B------:R-:W-:Y:S10]  /*0fc0*/  @P0 BRA `(.L_x_33) ;  /* 0x0000000000140947 */ /* 0x000ff40003800000 */
[----:B-1----:R-:W2:Y:S01]  /*0fd0*/  LDG.E.64 R6, desc[UR8][R4.64+0x8] ;  /* 0x0000080804067981 */ /* 0x002ea2000c1e1b00 */
[----:B------:R-:W-:Y:S01]  /*0fe0*/  UMOV UR12, 0x47ae147b ;  /* 0x47ae147b000c7882 */ /* 0x000fe20000000000 */
[----:B------:R-:W-:Y:S02]  /*0ff0*/  UMOV UR13, 0x3f847ae1 ;  /* 0x3f847ae1000d7882 */ /* 0x000fe40000000000 */
[----:B--2---:R-:W-:-:S07]  /*1000*/  DADD R6, R6, UR12 ;  /* 0x0000000c06067e29 */ /* 0x004fce0008000000 */
[----:B------:R0:W-:Y:S04]  /*1010*/  STG.E.64 desc[UR8][R4.64+0x8], R6 ;  /* 0x0000080604007986 */ /* 0x0001e8000c101b08 */
.L_x_33:
[----:B------:R-:W-:Y:S05]  /*1020*/  BSYNC.RECONVERGENT B0 ;  /* 0x0000000000007941 */ /* 0x000fea0003800200 */
.L_x_32:
[----:B------:R-:W-:Y:S01]  /*1030*/  BSSY.RECONVERGENT B0, `(.L_x_34) ;  /* 0x0000008000007945 */ /* 0x000fe20003800200 */
[----:B------:R-:W-:-:S03]  /*1040*/  ISETP.NE.AND P0, PT, R8, R15, PT ;  /* 0x0000000f0800720c */ /* 0x000fc60003f05270 */
[----:B------:R-:W-:Y:S10]  /*1050*/  @P6 BRA `(.L_x_35) ;  /* 0x0000000000146947 */ /* 0x000ff40003800000 */
[----:B01----:R-:W2:Y:S01]  /*1060*/  LDG.E.64 R6, desc[UR8][R4.64+0x10] ;  /* 0x0000100804067981 */ /* 0x003ea2000c1e1b00 */
[----:B------:R-:W-:Y:S01]  /*1070*/  UMOV UR12, 0x47ae147b ;  /* 0x47ae147b000c7882 */ /* 0x000fe20000000000 */
[----:B------:R-:W-:Y:S02]  /*1080*/  UMOV UR13, 0x3f847ae1 ;  /* 0x3f847ae1000d7882 */ /* 0x000fe40000000000 */
[----:B--2---:R-:W-:-:S07]  /*1090*/  DADD R6, R6, UR12 ;  /* 0x0000000c06067e29 */ /* 0x004fce0008000000 */
[----:B------:R2:W-:Y:S04]  /*10a0*/  STG.E.64 desc[UR8][R4.64+0x10], R6 ;  /* 0x0000100604007986 */ /* 0x0005e8000c101b08 */
.L_x_35:
[----:B------:R-:W-:Y:S05]  /*10b0*/  BSYNC.RECONVERGENT B0 ;  /* 0x0000000000007941 */ /* 0x000fea0003800200 */
.L_x_34:
[----:B------:R-:W-:Y:S01]  /*10c0*/  BSSY.RECONVERGENT B0, `(.L_x_36) ;  /* 0x0000008000007945 */ /* 0x000fe20003800200 */
[----:B------:R-:W-:-:S03]  /*10d0*/  ISETP.NE.AND P6, PT, R8, R19, PT ;  /* 0x000000130800720c */ /* 0x000fc60003fc5270 */
[----:B------:R-:W-:Y:S10]  /*10e0*/  @P3 BRA `(.L_x_37) ;  /* 0x0000000000143947 */ /* 0x000ff40003800000 */
[----:B012---:R-:W2:Y:S01]  /*10f0*/  LDG.E.64 R6, desc[UR8][R4.64+0x18] ;  /* 0x0000180804067981 */ /* 0x007ea2000c1e1b00 */
[----:B------:R-:W-:Y:S01]  /*1100*/  UMOV UR12, 0x47ae147b ;  /* 0x47ae147b000c7882 */ /* 0x000fe20000000000 */
[----:B------:R-:W-:Y:S02]  /*1110*/  UMOV UR13, 0x3f847ae1 ;  /* 0x3f847ae1000d7882 */ /* 0x000fe40000000000 */
[----:B--2---:R-:W-:-:S07]  /*1120*/  DADD R6, R6, UR12 ;  /* 0x0000000c06067e29 */ /* 0x004fce0008000000 */
[----:B------:R3:W-:Y:S04]  /*1130*/  STG.E.64 desc[UR8][R4.64+0x18], R6 ;  /* 0x0000180604007986 */ /* 0x0007e8000c101b08 */
.L_x_37:
[----:B------:R-:W-:Y:S05]  /*1140*/  BSYNC.RECONVERGENT B0 ;  /* 0x0000000000007941 */ /* 0x000fea0003800200 */
.L_x_36:
[----:B------:R-:W-:Y:S04]  /*1150*/  BSSY.RECONVERGENT B0, `(.L_x_38) ;  /* 0x0000007000007945 */ /* 0x000fe80003800200 */
[----:B------:R-:W-:Y:S05]  /*1160*/  @P2 BRA `(.L_x_39) ;  /* 0x0000000000142947 */ /* 0x000fea0003800000 */
[----:B0123--:R-:W2:Y:S01]  /*1170*/  LDG.E.64 R6, desc[UR8][R4.64+0x20] ;  /* 0x0000200804067981 */ /* 0x00fea2000c1e1b00 */
[----:B------:R-:W-:Y:S01]  /*1180*/  UMOV UR12, 0x47ae147b ;  /* 0x47ae147b000c7882 */ /* 0x000fe20000000000 */
[----:B------:R-:W-:Y:S02]  /*1190*/  UMOV UR13, 0x3f847ae1 ;  /* 0x3f847ae1000d7882 */ /* 0x000fe40000000000 */
[----:B--2---:R-:W-:-:S07]  /*11a0*/  DADD R6, R6, UR12 ;  /* 0x0000000c06067e29 */ /* 0x004fce0008000000 */
[----:B------:R4:W-:Y:S04]  /*11b0*/  STG.E.64 desc[UR8][R4.64+0x20], R6 ;  /* 0x0000200604007986 */ /* 0x0009e8000c101b08 */
.L_x_39:
[----:B------:R-:W-:Y:S05]  /*11c0*/  BSYNC.RECONVERGENT B0 ;  /* 0x0000000000007941 */ /* 0x000fea0003800200 */
.L_x_38:
[----:B------:R-:W-:Y:S04]  /*11d0*/  BSSY.RECONVERGENT B0, `(.L_x_40) ;  /* 0x0000007000007945 */ /* 0x000fe80003800200 */
[----:B------:R-:W-:Y:S05]  /*11e0*/  @P1 BRA `(.L_x_41) ;  /* 0x0000000000141947 */ /* 0x000fea0003800000 */
[----:B01234-:R-:W2:Y:S01]  /*11f0*/  LDG.E.64 R6, desc[UR8][R4.64+0x28] ;  /* 0x0000280804067981 */ /* 0x01fea2000c1e1b00 */
[----:B------:R-:W-:Y:S01]  /*1200*/  UMOV UR12, 0x47ae147b ;  /* 0x47ae147b000c7882 */ /* 0x000fe20000000000 */
[----:B------:R-:W-:Y:S02]  /*1210*/  UMOV UR13, 0x3f847ae1 ;  /* 0x3f847ae1000d7882 */ /* 0x000fe40000000000 */
[----:B--2---:R-:W-:-:S07]  /*1220*/  DADD R6, R6, UR12 ;  /* 0x0000000c06067e29 */ /* 0x004fce0008000000 */
[----:B------:R0:W-:Y:S04]  /*1230*/  STG.E.64 desc[UR8][R4.64+0x28], R6 ;  /* 0x0000280604007986 */ /* 0x0001e8000c101b08 */
.L_x_41:
[----:B------:R-:W-:Y:S05]  /*1240*/  BSYNC.RECONVERGENT B0 ;  /* 0x0000000000007941 */ /* 0x000fea0003800200 */
.L_x_40:
[----:B------:R-:W-:Y:S04]  /*1250*/  BSSY.RECONVERGENT B0, `(.L_x_42) ;  /* 0x0000007000007945 */ /* 0x000fe80003800200 */
[----:B------:R-:W-:Y:S05]  /*1260*/  @P0 BRA `(.L_x_43) ;  /* 0x0000000000140947 */ /* 0x000fea0003800000 */
[----:B01234-:R-:W2:Y:S01]  /*1270*/  LDG.E.64 R6, desc[UR8][R4.64+0x30] ;  /* 0x0000300804067981 */ /* 0x01fea2000c1e1b00 */
[----:B------:R-:W-:Y:S01]  /*1280*/  UMOV UR12, 0x47ae147b ;  /* 0x47ae147b000c7882 */ /* 0x000fe20000000000 */
[----:B------:R-:W-:Y:S02]  /*1290*/  UMOV UR13, 0x3f847ae1 ;  /* 0x3f847ae1000d7882 */ /* 0x000fe40000000000 */
[----:B--2---:R-:W-:-:S07]  /*12a0*/  DADD R6, R6, UR12 ;  /* 0x0000000c06067e29 */ /* 0x004fce0008000000 */
[----:B------:R0:W-:Y:S04]  /*12b0*/  STG.E.64 desc[UR8][R4.64+0x30], R6 ;  /* 0x0000300604007986 */ /* 0x0001e8000c101b08 */
.L_x_43:
[----:B------:R-:W-:Y:S05]  /*12c0*/  BSYNC.RECONVERGENT B0 ;  /* 0x0000000000007941 */ /* 0x000fea0003800200 */
.L_x_42:
[----:B------:R-:W-:Y:S04]  /*12d0*/  BSSY.RECONVERGENT B0, `(.L_x_44) ;  /* 0x0000007000007945 */ /* 0x000fe80003800200 */
[----:B------:R-:W-:Y:S05]  /*12e0*/  @P6 BRA `(.L_x_45) ;  /* 0x0000000000146947 */ /* 0x000fea0003800000 */
[----:B01234-:R-:W2:Y:S01]  /*12f0*/  LDG.E.64 R6, desc[UR8][R4.64+0x38] ;  /* 0x0000380804067981 */ /* 0x01fea2000c1e1b00 */
[----:B------:R-:W-:Y:S01]  /*1300*/  UMOV UR12, 0x47ae147b ;  /* 0x47ae147b000c7882 */ /* 0x000fe20000000000 */
[----:B------:R-:W-:Y:S02]  /*1310*/  UMOV UR13, 0x3f847ae1 ;  /* 0x3f847ae1000d7882 */ /* 0x000fe40000000000 */
[----:B--2---:R-:W-:-:S07]  /*1320*/  DADD R6, R6, UR12 ;  /* 0x0000000c06067e29 */ /* 0x004fce0008000000 */
[----:B------:R0:W-:Y:S04]  /*1330*/  STG.E.64 desc[UR8][R4.64+0x38], R6 ;  /* 0x0000380604007986 */ /* 0x0001e8000c101b08 */
.L_x_45:
[----:B------:R-:W-:Y:S05]  /*1340*/  BSYNC.RECONVERGENT B0 ;  /* 0x0000000000007941 */ /* 0x000fea0003800200 */
.L_x_44:
[----:B------:R-:W-:-:S07]  /*1350*/  VIADD R3, R3, 0x8 ;  /* 0x0000000803037836 */ /* 0x000fce0000000000 */
.L_x_31:
[----:B------:R-:W-:-:S13]  /*1360*/  ISETP.NE.AND P0, PT, R17, RZ, PT ;  /* 0x000000ff1100720c */ /* 0x000fda0003f05270 */
[----:B------:R-:W-:Y:S05]  /*1370*/  @!P0 BRA `(.L_x_30) ;  /* 0x0000000400508947 */ /* 0x000fea0003800000 */
[----:B------:R-:W-:Y:S05]  /*1380*/  @!P5 BRA `(.L_x_46) ;  /* 0x0000000000b8d947 */ /* 0x000fea0003800000 */
[----:B------:R-:W-:Y:S01]  /*1390*/  ISETP.NE.AND P1, PT, R8, R3, PT ;  /* 0x000000030800720c */ /* 0x000fe20003f25270 */
[----:B------:R-:W5:-:S12]  /*13a0*/  LDCU.64 UR12, c[0x0][0x388] ;  /* 0x00007100ff0c77ac */ /* 0x000f580008000a00 */
[----:B0-234-:R-:W0:Y:S01]  /*13b0*/  @!P1 LDC.64 R4, c[0x0][0x388] ;  /* 0x0000e200ff049b82 */ /* 0x01de220000000a00 */
[----:B-1----:R-:W-:-:S04]  /*13c0*/  @!P1 IMAD.IADD R7, R0, 0x1, R3 ;  /* 0x0000000100079824 */ /* 0x002fc800078e0203 */
[----:B0-----:R-:W-:-:S05]  /*13d0*/  @!P1 IMAD.WIDE R4, R7, 0x8, R4 ;  /* 0x0000000807049825 */ /* 0x001fca00078e0204 */
[----:B------:R-:W2:Y:S01]  /*13e0*/  @!P1 LDG.E.64 R6, desc[UR8][R4.64] ;  /* 0x0000000804069981 */ /* 0x000ea2000c1e1b00 */
[----:B------:R-:W-:Y:S01]  /*13f0*/  @!P1 IMAD.MOV.U32 R20, RZ, RZ, 0x47ae147b ;  /* 0x47ae147bff149424 */ /* 0x000fe200078e00ff */
[----:B------:R-:W-:Y:S01]  /*1400*/  IADD3 R2, P2, PT, R0, R3, RZ ;  /* 0x0000000300027210 */ /* 0x000fe20007f5e0ff */
[----:B------:R-:W-:Y:S01]  /*1410*/  @!P1 IMAD.MOV.U32 R21, RZ, RZ, 0x3f847ae1 ;  /* 0x3f847ae1ff159424 */ /* 0x000fe200078e00ff */
[----:B------:R-:W-:Y:S01]  /*1420*/  BSSY.RECONVERGENT B0, `(.L_x_47) ;  /* 0x0000013000007945 */ /* 0x000fe20003800200 */
[C---:B------:R-:W-:Y:S02]  /*1430*/  VIADD R13, R3.reuse, 0x1 ;  /* 0x00000001030d7836 */ /* 0x040fe40000000000 */
[----:B------:R-:W-:-:S03]  /*1440*/  VIADD R15, R3, 0x3 ;  /* 0x00000003030f7836 */ /* 0x000fc60000000000 */
[C---:B------:R-:W-:Y:S01]  /*1450*/  ISETP.NE.AND P0, PT, R8.reuse, R13, PT ;  /* 0x0000000d0800720c */ /* 0x040fe20003f05270 */
[----:B------:R-:W-:Y:S01]  /*1460*/  VIADD R13, R3, 0x2 ;  /* 0x00000002030d7836 */ /* 0x000fe20000000000 */
[----:B------:R-:W-:Y:S01]  /*1470*/  ISETP.NE.AND P3, PT, R8, R15, PT ;  /* 0x0000000f0800720c */ /* 0x000fe20003f65270 */
[----:B--2---:R-:W-:Y:S01]  /*1480*/  @!P1 DADD R20, R6, R20 ;  /* 0x0000000006149229 */ /* 0x004fe20000000014 */
[----:B------:R-:W-:-:S04]  /*1490*/  SHF.R.S32.HI R7, RZ, 0x1f, R3 ;  /* 0x0000001fff077819 */ /* 0x000fc80000011403 */
[----:B------:R-:W-:Y:S02]  /*14a0*/  LEA.HI.X.SX32 R7, R0, R7, 0x1, P2 ;  /* 0x0000000700077211 */ /* 0x000fe400010f0eff */
[----:B------:R0:W-:Y:S01]  /*14b0*/  @!P1 STG.E.64 desc[UR8][R4.64], R20 ;  /* 0x0000001404009986 */ /* 0x0001e2000c101b08 */
[----:B-----5:R-:W-:Y:S02]  /*14c0*/  LEA R6, P1, R2, UR12, 0x3 ;  /* 0x0000000c02067c11 */ /* 0x020fe4000f8218ff */
[----:B------:R-:W-:Y:S02]  /*14d0*/  ISETP.NE.AND P2, PT, R8, R13, PT ;  /* 0x0000000d0800720c */ /* 0x000fe40003f45270 */
[----:B------:R-:W-:Y:S01]  /*14e0*/  LEA.HI.X R7, R2, UR13, R7, 0x3, P1 ;  /* 0x0000000d02077c11 */ /* 0x000fe200088f1c07 */
[----:B------:R-:W-:Y:S10]  /*14f0*/  @P0 BRA `(.L_x_48) ;  /* 0x0000000000140947 */ /* 0x000ff40003800000 */
[----:B0-----:R-:W2:Y:S01]  /*1500*/  LDG.E.64 R4, desc[UR8][R6.64+0x8] ;  /* 0x0000080806047981 */ /* 0x001ea2000c1e1b00 */
[----:B------:R-:W-:Y:S01]  /*1510*/  UMOV UR12, 0x47ae147b ;  /* 0x47ae147b000c7882 */ /* 0x000fe20000000000 */
[----:B------:R-:W-:Y:S02]  /*1520*/  UMOV UR13, 0x3f847ae1 ;  /* 0x3f847ae1000d7882 */ /* 0x000fe40000000000 */
[----:B--2---:R-:W-:-:S07]  /*1530*/  DADD R4, R4, UR12 ;  /* 0x0000000c04047e29 */ /* 0x004fce0008000000 */
[----:B------:R1:W-:Y:S04]  /*1540*/  STG.E.64 desc[UR8][R6.64+0x8], R4 ;  /* 0x0000080406007986 */ /* 0x0003e8000c101b08 */
.L_x_48:
[----:B------:R-:W-:Y:S05]  /*1550*/  BSYNC.RECONVERGENT B0 ;  /* 0x0000000000007941 */ /* 0x000fea0003800200 */
.L_x_47:
[----:B------:R-:W-:Y:S04]  /*1560*/  BSSY.RECONVERGENT B0, `(.L_x_49) ;  /* 0x0000007000007945 */ /* 0x000fe80003800200 */
[----:B------:R-:W-:Y:S05]  /*1570*/  @P2 BRA `(.L_x_50) ;  /* 0x0000000000142947 */ /* 0x000fea0003800000 */
[----:B01----:R-:W2:Y:S01]  /*1580*/  LDG.E.64 R4, desc[UR8][R6.64+0x10] ;  /* 0x0000100806047981 */ /* 0x003ea2000c1e1b00 */
[----:B------:R-:W-:Y:S01]  /*1590*/  UMOV UR12, 0x47ae147b ;  /* 0x47ae147b000c7882 */ /* 0x000fe20000000000 */
[----:B------:R-:W-:Y:S02]  /*15a0*/  UMOV UR13, 0x3f847ae1 ;  /* 0x3f847ae1000d7882 */ /* 0x000fe40000000000 */
[----:B--2---:R-:W-:-:S07]  /*15b0*/  DADD R4, R4, UR12 ;  /* 0x0000000c04047e29 */ /* 0x004fce0008000000 */
[----:B------:R2:W-:Y:S04]  /*15c0*/  STG.E.64 desc[UR8][R6.64+0x10], R4 ;  /* 0x0000100406007986 */ /* 0x0005e8000c101b08 */
.L_x_50:
[----:B------:R-:W-:Y:S05]  /*15d0*/  BSYNC.RECONVERGENT B0 ;  /* 0x0000000000007941 */ /* 0x000fea0003800200 */
.L_x_49:
[----:B------:R-:W-:Y:S04]  /*15e0*/  BSSY.RECONVERGENT B0, `(.L_x_51) ;  /* 0x0000007000007945 */ /* 0x000fe80003800200 */
[----:B------:R-:W-:Y:S05]  /*15f0*/  @P3 BRA `(.L_x_52) ;  /* 0x0000000000143947 */ /* 0x000fea0003800000 */
[----:B012---:R-:W2:Y:S01]  /*1600*/  LDG.E.64 R4, desc[UR8][R6.64+0x18] ;  /* 0x0000180806047981 */ /* 0x007ea2000c1e1b00 */
[----:B------:R-:W-:Y:S01]  /*1610*/  UMOV UR12, 0x47ae147b ;  /* 0x47ae147b000c7882 */ /* 0x000fe20000000000 */
[----:B------:R-:W-:Y:S02]  /*1620*/  UMOV UR13, 0x3f847ae1 ;  /* 0x3f847ae1000d7882 */ /* 0x000fe40000000000 */
[----:B--2---:R-:W-:-:S07]  /*1630*/  DADD R4, R4, UR12 ;  /* 0x0000000c04047e29 */ /* 0x004fce0008000000 */
[----:B------:R3:W-:Y:S04]  /*1640*/  STG.E.64 desc[UR8][R6.64+0x18], R4 ;  /* 0x0000180406007986 */ /* 0x0007e8000c101b08 */
.L_x_52:
[----:B------:R-:W-:Y:S05]  /*1650*/  BSYNC.RECONVERGENT B0 ;  /* 0x0000000000007941 */ /* 0x000fea0003800200 */
.L_x_51:
[----:B------:R-:W-:-:S07]  /*1660*/  VIADD R3, R3, 0x4 ;  /* 0x0000000403037836 */ /* 0x000fce0000000000 */
.L_x_46:
[----:B------:R-:W-:-:S13]  /*1670*/  ISETP.NE.AND P0, PT, R10, RZ, PT ;  /* 0x000000ff0a00720c */ /* 0x000fda0003f05270 */
[----:B------:R-:W-:Y:S05]  /*1680*/  @!P0 BRA `(.L_x_30) ;  /* 0x00000000008c8947 */ /* 0x000fea0003800000 */
[----:B------:R-:W-:Y:S01]  /*1690*/  ISETP.NE.AND P0, PT, R8, R3, PT ;  /* 0x000000030800720c */ /* 0x000fe20003f05270 */
[----:B------:R-:W-:Y:S01]  /*16a0*/  BSSY.RECONVERGENT B0, `(.L_x_53) ;  /* 0x000000b000007945 */ /* 0x000fe20003800200 */
[----:B------:R-:W-:-:S11]  /*16b0*/  ISETP.NE.AND P1, PT, R10, 0x1, PT ;  /* 0x000000010a00780c */ /* 0x000fd60003f25270 */
[----:B------:R-:W-:Y:S05]  /*16c0*/  @P0 BRA `(.L_x_54) ;  /* 0x0000000000200947 */ /* 0x000fea0003800000 */
[----:B01234-:R-:W0:Y:S01]  /*16d0*/  LDC.64 R4, c[0x0][0x388] ;  /* 0x0000e200ff047b82 */ /* 0x01fe220000000a00 */
[----:B------:R-:W-:-:S04]  /*16e0*/  IMAD.IADD R7, R0, 0x1, R3 ;  /* 0x0000000100077824 */ /* 0x000fc800078e0203 */
[----:B0-----:R-:W-:-:S05]  /*16f0*/  IMAD.WIDE R4, R7, 0x8, R4 ;  /* 0x0000000807047825 */ /* 0x001fca00078e0204 */
[----:B------:R-:W2:Y:S01]  /*1700*/  LDG.E.64 R6, desc[UR8][R4.64] ;  /* 0x0000000804067981 */ /* 0x000ea2000c1e1b00 */
[----:B------:R-:W-:Y:S01]  /*1710*/  UMOV UR12, 0x47ae147b ;  /* 0x47ae147b000c7882 */ /* 0x000fe20000000000 */
[----:B------:R-:W-:Y:S02]  /*1720*/  UMOV UR13, 0x3f847ae1 ;  /* 0x3f847ae1000d7882 */ /* 0x000fe40000000000 */
[----:B--2---:R-:W-:-:S07]  /*1730*/  DADD R6, R6, UR12 ;  /* 0x0000000c06067e29 */ /* 0x004fce0008000000 */
[----:B------:R0:W-:Y:S04]  /*1740*/  STG.E.64 desc[UR8][R4.64], R6 ;  /* 0x0000000604007986 */ /* 0x0001e8000c101b08 */
.L_x_54:
[----:B------:R-:W-:Y:S05]  /*1750*/  BSYNC.RECONVERGENT B0 ;  /* 0x0000000000007941 */ /* 0x000fea0003800200 */
.L_x_53:
[----:B------:R-:W-:Y:S05]  /*1760*/  @!P1 BRA `(.L_x_30) ;  /* 0x0000000000549947 */ /* 0x000fea0003800000 */
[----:B------:R-:W5:Y:S01]  /*1770*/  LDCU.64 UR12, c[0x0][0x388] ;  /* 0x00007100ff0c77ac */ /* 0x000f620008000a00 */
[C---:B01234-:R-:W-:Y:S02]  /*1780*/  VIADD R7, R3.reuse, 0x2 ;  /* 0x0000000203077836 */ /* 0x05ffe40000000000 */
[----:B------:R-:W-:-:S03]  /*1790*/  VIADD R5, R3, 0x1 ;  /* 0x0000000103057836 */ /* 0x000fc60000000000 */
[----:B------:R-:W-:Y:S02]  /*17a0*/  ISETP.NE.AND P0, PT, R8, R7, PT ;  /* 0x000000070800720c */ /* 0x000fe40003f05270 */
[----:B------:R-:W-:Y:S02]  /*17b0*/  SHF.R.S32.HI R7, RZ, 0x1f, R3 ;  /* 0x0000001fff077819 */ /* 0x000fe40000011403 */
[----:B------:R-:W-:Y:S02]  /*17c0*/  IADD3 R3, P2, PT, R0, R3, RZ ;  /* 0x0000000300037210 */ /* 0x000fe40007f5e0ff */
[----:B------:R-:W-:Y:S02]  /*17d0*/  ISETP.NE.AND P1, PT, R8, R5, PT ;  /* 0x000000050800720c */ /* 0x000fe40003f25270 */
[----:B------:R-:W-:Y:S02]  /*17e0*/  ISETP.EQ.OR P0, PT, R10, 0x2, P0 ;  /* 0x000000020a00780c */ /* 0x000fe40000702670 */
[----:B------:R-:W-:-:S02]  /*17f0*/  LEA.HI.X.SX32 R0, R0, R7, 0x1, P2 ;  /* 0x0000000700007211 */ /* 0x000fc400010f0eff */
[----:B-----5:R-:W-:-:S04]  /*1800*/  LEA R2, P2, R3, UR12, 0x3 ;  /* 0x0000000c03027c11 */ /* 0x020fc8000f8418ff */
[----:B------:R-:W-:-:S05]  /*1810*/  LEA.HI.X R3, R3, UR13, R0, 0x3, P2 ;  /* 0x0000000d03037c11 */ /* 0x000fca00090f1c00 */
[----:B------:R-:W2:Y:S04]  /*1820*/  @!P1 LDG.E.64 R4, desc[UR8][R2.64+0x8] ;  /* 0x0000080802049981 */ /* 0x000ea8000c1e1b00 */
[----:B------:R-:W3:Y:S01]  /*1830*/  @!P0 LDG.E.64 R6, desc[UR8][R2.64+0x10] ;  /* 0x0000100802068981 */ /* 0x000ee2000c1e1b00 */
[----:B------:R-:W-:Y:S02]  /*1840*/  @!P1 IMAD.MOV.U32 R20, RZ, RZ, 0x47ae147b ;  /* 0x47ae147bff149424 */ /* 0x000fe400078e00ff */
[----:B------:R-:W-:Y:S02]  /*1850*/  @!P1 IMAD.MOV.U32 R21, RZ, RZ, 0x3f847ae1 ;  /* 0x3f847ae1ff159424 */ /* 0x000fe400078e00ff */
[----:B------:R-:W-:Y:S02]  /*1860*/  @!P0 IMAD.MOV.U32 R22, RZ, RZ, 0x47ae147b ;  /* 0x47ae147bff168424 */ /* 0x000fe400078e00ff */
[----:B------:R-:W-:-:S02]  /*1870*/  @!P0 IMAD.MOV.U32 R23, RZ, RZ, 0x3f847ae1 ;  /* 0x3f847ae1ff178424 */ /* 0x000fc400078e00ff */
[----:B--2---:R-:W-:-:S04]  /*1880*/  @!P1 DADD R4, R4, R20 ;  /* 0x0000000004049229 */ /* 0x004fc80000000014 */
[----:B---3--:R-:W-:-:S03]  /*1890*/  @!P0 DADD R6, R6, R22 ;  /* 0x0000000006068229 */ /* 0x008fc60000000016 */
[----:B------:R0:W-:Y:S04]  /*18a0*/  @!P1 STG.E.64 desc[UR8][R2.64+0x8], R4 ;  /* 0x0000080402009986 */ /* 0x0001e8000c101b08 */
[----:B------:R0:W-:Y:S04]  /*18b0*/  @!P0 STG.E.64 desc[UR8][R2.64+0x10], R6 ;  /* 0x0000100602008986 */ /* 0x0001e8000c101b08 */
.L_x_30:
[----:B------:R-:W-:Y:S05]  /*18c0*/  @P4 BRA `(.L_x_55) ;  /* 0xffffffe8006c4947 */ /* 0x000fea000383ffff */
[----:B------:R-:W-:Y:S05]  /*18d0*/  EXIT ;  /* 0x000000000000794d */ /* 0x000fea0003800000 */
.L_x_56:
[----:B------:R-:W-:-:S00]  /*18e0*/  BRA `(.L_x_56) ;  /* 0xfffffffc00fc7947 */ /* 0x000fc0000383ffff */
[----:B------:R-:W-:-:S00]  /*18f0*/  NOP ;  /* 0x0000000000007918 */ /* 0x000fc00000000000 */
        /* <DEDUP_REMOVED lines=8> */
.L_x_137:


//--------------------- .text._Z7solve_UiPdS_     --------------------------
	.section	.text._Z7solve_UiPdS_,"ax",@progbits
	.align	128
        .global         _Z7solve_UiPdS_
        .type           _Z7solve_UiPdS_,@function
        .size           _Z7solve_UiPdS_,(.L_x_135 - _Z7solve_UiPdS_)
        .other          _Z7solve_UiPdS_,@"STO_CUDA_ENTRY STV_DEFAULT"
_Z7solve_UiPdS_:
.text._Z7solve_UiPdS_:
[----:B------:R-:W0:Y:S01]  /*0000*/  LDC R1, c[0x0][0x37c] ;  /* 0x0000df00ff017b82 */ /* 0x000e220000000800 */
[----:B------:R-:W1:Y:S01]  /*0010*/  S2R R2, SR_TID.X ;  /* 0x0000000000027919 */ /* 0x000e620000002100 */
[----:B------:R-:W-:Y:S01]  /*0020*/  BSSY.RECONVERGENT B6, `(.L_x_57) ;  /* 0x000000b000067945 */ /* 0x000fe20003800200 */
[----:B-1----:R-:W-:-:S13]  /*0030*/  ISETP.NE.AND P0, PT, R2, RZ, PT ;  /* 0x000000ff0200720c */ /* 0x002fda0003f05270 */
[----:B------:R-:W-:Y:S05]  /*0040*/  @P0 BRA `(.L_x_58) ;  /* 0x0000000000200947 */ /* 0x000fea0003800000 */
[----:B------:R-:W-:Y:S01]  /*0050*/  MOV R0, 0x10 ;  /* 0x0000001000007802 */ /* 0x000fe20000000f00 */
[----:B------:R-:W1:Y:S01]  /*0060*/  LDCU.64 UR4, c[0x4][0x8] ;  /* 0x01000100ff0477ac */ /* 0x000e620008000a00 */
[----:B------:R-:W-:Y:S02]  /*0070*/  CS2R R6, SRZ ;  /* 0x0000000000067805 */ /* 0x000fe4000001ff00 */
[----:B------:R2:W3:Y:S01]  /*0080*/  LDC.64 R8, c[0x4][R0] ;  /* 0x0100000000087b82 */ /* 0x0004e20000000a00 */
[----:B-1----:R-:W-:Y:S02]  /*0090*/  IMAD.U32 R4, RZ, RZ, UR4 ;  /* 0x00000004ff047e24 */ /* 0x002fe4000f8e00ff */
[----:B--2---:R-:W-:-:S07]  /*00a0*/  IMAD.U32 R5, RZ, RZ, UR5 ;  /* 0x00000005ff057e24 */ /* 0x004fce000f8e00ff */
[----:B------:R-:W-:-:S07]  /*00b0*/  LEPC R20, `(.L_x_58) ;  /* 0x000000001014794e */ /* 0x000fce0000000000 */
[----:B0--3--:R-:W-:Y:S05]  /*00c0*/  CALL.ABS.NOINC R8 ;  /* 0x0000000008007343 */ /* 0x009fea0003c00000 */
.L_x_58:
[----:B------:R-:W-:Y:S05]  /*00d0*/  BSYNC.RECONVERGENT B6 ;  /* 0x0000000000067941 */ /* 0x000fea0003800200 */
.L_x_57:
[----:B------:R-:W1:Y:S01]  /*00e0*/  LDCU UR4, c[0x0][0x360] ;  /* 0x00006c00ff0477ac */ /* 0x000e620008000800 */
[----:B------:R-:W2:Y:S08]  /*00f0*/  LDC R7, c[0x0][0x380] ;  /* 0x0000e000ff077b82 */ /* 0x000eb00000000800 */
[----:B------:R-:W3:Y:S01]  /*0100*/  LDC.64 R12, c[0x0][0x358] ;  /* 0x0000d600ff0c7b82 */ /* 0x000ee20000000a00 */
[----:B-1----:R-:W1:Y:S01]  /*0110*/  I2F.U32.RP R0, UR4 ;  /* 0x0000000400007d06 */ /* 0x002e620008209000 */
[----:B------:R-:W-:-:S07]  /*0120*/  ISETP.NE.U32.AND P2, PT, RZ, UR4, PT ;  /* 0x00000004ff007c0c */ /* 0x000fce000bf45070 */
[----:B-1----:R-:W1:Y:S02]  /*0130*/  MUFU.RCP R0, R0 ;  /* 0x0000000000007308 */ /* 0x002e640000001000 */
[----:B-1----:R-:W-:-:S06]  /*0140*/  VIADD R4, R0, 0xffffffe ;  /* 0x0ffffffe00047836 */ /* 0x002fcc0000000000 */
[----:B------:R1:W4:Y:S02]  /*0150*/  F2I.FTZ.U32.TRUNC.NTZ R5, R4 ;  /* 0x0000000400057305 */ /* 0x000324000021f000 */
[----:B-1----:R-:W-:Y:S02]  /*0160*/  IMAD.MOV.U32 R4, RZ, RZ, RZ ;  /* 0x000000ffff047224 */ /* 0x002fe400078e00ff */
[----:B----4-:R-:W-:-:S04]  /*0170*/  IMAD.MOV R3, RZ, RZ, -R5 ;  /* 0x000000ffff037224 */ /* 0x010fc800078e0a05 */
[----:B------:R-:W-:-:S04]  /*0180*/  IMAD R3, R3, UR4, RZ ;  /* 0x0000000403037c24 */ /* 0x000fc8000f8e02ff */
[----:B------:R-:W-:-:S06]  /*0190*/  IMAD.HI.U32 R3, R5, R3, R4 ;  /* 0x0000000305037227 */ /* 0x000fcc00078e0004 */
[----:B--2---:R-:W-:-:S04]  /*01a0*/  IMAD.HI.U32 R3, R3, R7, RZ ;  /* 0x0000000703037227 */ /* 0x004fc800078e00ff */
[----:B------:R-:W-:-:S04]  /*01b0*/  IMAD.MOV R6, RZ, RZ, -R3 ;  /* 0x000000ffff067224 */ /* 0x000fc800078e0a03 */
[----:B------:R-:W-:-:S05]  /*01c0*/  IMAD R0, R6, UR4, R7 ;  /* 0x0000000406007c24 */ /* 0x000fca000f8e0207 */
[----:B------:R-:W-:-:S13]  /*01d0*/  ISETP.GE.U32.AND P0, PT, R0, UR4, PT ;  /* 0x0000000400007c0c */ /* 0x000fda000bf06070 */
[----:B------:R-:W-:Y:S02]  /*01e0*/  @P0 VIADD R0, R0, -UR4 ;  /* 0x8000000400000c36 */ /* 0x000fe40008000000 */
[----:B------:R-:W-:Y:S01]  /*01f0*/  @P0 VIADD R3, R3, 0x1 ;  /* 0x0000000103030836 */ /* 0x000fe20000000000 */
[----:B------:R-:W-:Y:S02]  /*0200*/  ISETP.GE.AND P0, PT, R7, 0x2, PT ;  /* 0x000000020700780c */ /* 0x000fe40003f06270 */
[----:B------:R-:W-:-:S13]  /*0210*/  ISETP.GE.U32.AND P1, PT, R0, UR4, PT ;  /* 0x0000000400007c0c */ /* 0x000fda000bf26070 */
[----:B------:R-:W-:Y:S01]  /*0220*/  @P1 VIADD R3, R3, 0x1 ;  /* 0x0000000103031836 */ /* 0x000fe20000000000 */
[----:B------:R-:W-:Y:S01]  /*0230*/  @!P2 LOP3.LUT R3, RZ, UR4, RZ, 0x33, !PT ;  /* 0x00000004ff03ac12 */ /* 0x000fe2000f8e33ff */
[----:B---3--:R-:W-:Y:S06]  /*0240*/  @!P0 BRA `(.L_x_59) ;  /* 0x0000000c00d08947 */ /* 0x008fec0003800000 */
[----:B------:R-:W1:Y:S01]  /*0250*/  LDCU UR4, c[0x0][0x380] ;  /* 0x00007000ff0477ac */ /* 0x000e620008000800 */
[----:B------:R-:W-:-:S04]  /*0260*/  IMAD R0, R3, R2, RZ ;  /* 0x0000000203007224 */ /* 0x000fc800078e02ff */
[----:B------:R-:W-:Y:S02]  /*0270*/  IMAD R4, R0, R7, R7 ;  /* 0x0000000700047224 */ /* 0x000fe400078e0207 */
[----:B------:R-:W-:Y:S02]  /*0280*/  IMAD R5, R7, R0, RZ ;  /* 0x0000000007057224 */ /* 0x000fe400078e02ff */
[----:B-1----:R-:W-:-:S07]  /*0290*/  IMAD.U32 R6, RZ, RZ, UR4 ;  /* 0x00000004ff067e24 */ /* 0x002fce000f8e00ff */
.L_x_71:
[----:B-1----:R-:W1:Y:S01]  /*02a0*/  LDC.64 R14, c[0x0][0x388] ;  /* 0x0000e200ff0e7b82 */ /* 0x002e620000000a00 */
[----:B------:R-:W-:Y:S01]  /*02b0*/  ISETP.NE.AND P0, PT, R2, RZ, PT ;  /* 0x000000ff0200720c */ /* 0x000fe20003f05270 */
[----:B------:R-:W-:Y:S02]  /*02c0*/  IMAD.MOV.U32 R7, RZ, RZ, R6 ;  /* 0x000000ffff077224 */ /* 0x000fe400078e0006 */
[----:B------:R-:W-:-:S04]  /*02d0*/  VIADD R6, R6, 0xffffffff ;  /* 0xffffffff06067836 */ /* 0x000fc80000000000 */
[----:B-1----:R-:W-:-:S06]  /*02e0*/  IMAD.WIDE.U32 R14, R6, 0x8, R14 ;  /* 0x00000008060e7825 */ /* 0x002fcc00078e000e */
[----:B--23--:R-:W-:Y:S05]  /*02f0*/  @P0 BRA `(.L_x_60) ;  /* 0x0000000000940947 */ /* 0x00cfea0003800000 */
[----:B------:R-:W1:Y:S01]  /*0300*/  LDCU UR6, c[0x0][0x380] ;  /* 0x00007000ff0677ac */ /* 0x000e620008000800 */
[----:B------:R-:W-:Y:S02]  /*0310*/  SHF.R.S32.HI R9, RZ, 0x1f, R7 ;  /* 0x0000001fff097819 */ /* 0x000fe40000011407 */
[----:B------:R-:W-:Y:S01]  /*0320*/  R2UR UR7, R13 ;  /* 0x000000000d0772ca */ /* 0x000fe200000e0000 */
[----:B------:R-:W2:Y:S01]  /*0330*/  LDCU.64 UR4, c[0x0][0x390] ;  /* 0x00007200ff0477ac */ /* 0x000ea20008000a00 */
[----:B-1----:R-:W-:Y:S01]  /*0340*/  IMAD R8, R6, UR6, RZ ;  /* 0x0000000606087c24 */ /* 0x002fe2000f8e02ff */
[----:B------:R-:W-:-:S04]  /*0350*/  R2UR UR6, R12 ;  /* 0x000000000c0672ca */ /* 0x000fc800000e0000 */
[----:B------:R-:W-:-:S04]  /*0360*/  IADD3 R11, P0, PT, R8, R7, RZ ;  /* 0x00000007080b7210 */ /* 0x000fc80007f1e0ff */
[----:B------:R-:W-:Y:S02]  /*0370*/  LEA.HI.X.SX32 R8, R8, R9, 0x1, P0 ;  /* 0x0000000908087211 */ /* 0x000fe400000f0eff */
[----:B--2---:R-:W-:-:S04]  /*0380*/  LEA R10, P0, R11, UR4, 0x3 ;  /* 0x000000040b0a7c11 */ /* 0x004fc8000f8018ff */
[----:B------:R-:W-:-:S06]  /*0390*/  LEA.HI.X R11, R11, UR5, R8, 0x3, P0 ;  /* 0x000000050b0b7c11 */ /* 0x000fcc00080f1c08 */
[----:B------:R-:W2:Y:S01]  /*03a0*/  LDG.E.64 R10, desc[UR6][R10.64+-0x8] ;  /* 0xfffff8060a0a7981 */ /* 0x000ea2000c1e1b00 */
[----:B------:R-:W-:Y:S02]  /*03b0*/  R2UR UR4, R12 ;  /* 0x000000000c0472ca */ /* 0x000fe400000e0000 */
[----:B------:R-:W-:-:S13]  /*03c0*/  R2UR UR5, R13 ;  /* 0x000000000d0572ca */ /* 0x000fda00000e0000 */
[----:B------:R-:W3:Y:S01]  /*03d0*/  LDG.E.64 R16, desc[UR4][R14.64] ;  /* 0x000000040e107981 */ /* 0x000ee2000c1e1b00 */
[----:B------:R-:W-:Y:S01]  /*03e0*/  IMAD.MOV.U32 R8, RZ, RZ, 0x1 ;  /* 0x00000001ff087424 */ /* 0x000fe200078e00ff */
[----:B------:R-:W-:Y:S01]  /*03f0*/  BSSY.RECONVERGENT B0, `(.L_x_61) ;  /* 0x0000012000007945 */ /* 0x000fe20003800200 */
[----:B--2---:R-:W1:Y:S01]  /*0400*/  MUFU.RCP64H R9, R11 ;  /* 0x0000000b00097308 */ /* 0x004e620000001800 */
[----:B---3--:R-:W-:-:S03]  /*0410*/  FSETP.GEU.AND P1, PT, |R17|, 6.5827683646048100446e-37, PT ;  /* 0x036000001100780b */ /* 0x008fc60003f2e200 */
[----:B-1----:R-:W-:-:S08]  /*0420*/  DFMA R18, -R10, R8, 1 ;  /* 0x3ff000000a12742b */ /* 0x002fd00000000108 */
[----:B------:R-:W-:-:S08]  /*0430*/  DFMA R18, R18, R18, R18 ;  /* 0x000000121212722b */ /* 0x000fd00000000012 */
[----:B------:R-:W-:-:S08]  /*0440*/  DFMA R18, R8, R18, R8 ;  /* 0x000000120812722b */ /* 0x000fd00000000008 */
[----:B------:R-:W-:-:S08]  /*0450*/  DFMA R8, -R10, R18, 1 ;  /* 0x3ff000000a08742b */ /* 0x000fd00000000112 */
[----:B------:R-:W-:-:S08]  /*0460*/  DFMA R8, R18, R8, R18 ;  /* 0x000000081208722b */ /* 0x000fd00000000012 */
[----:B------:R-:W-:-:S08]  /*0470*/  DMUL R18, R16, R8 ;  /* 0x0000000810127228 */ /* 0x000fd00000000000 */
[----:B------:R-:W-:-:S08]  /*0480*/  DFMA R20, -R10, R18, R16 ;  /* 0x000000120a14722b */ /* 0x000fd00000000110 */
[----:B------:R-:W-:-:S10]  /*0490*/  DFMA R8, R8, R20, R18 ;  /* 0x000000140808722b */ /* 0x000fd40000000012 */
[----:B------:R-:W-:-:S05]  /*04a0*/  FFMA R18, RZ, R11, R9 ;  /* 0x0000000bff127223 */ /* 0x000fca0000000009 */
[----:B------:R-:W-:-:S13]  /*04b0*/  FSETP.GT.AND P0, PT, |R18|, 1.469367938527859385e-39, PT ;  /* 0x001000001200780b */ /* 0x000fda0003f04200 */
[----:B------:R-:W-:Y:S05]  /*04c0*/  @P0 BRA P1, `(.L_x_62) ;  /* 0x0000000000100947 */ /* 0x000fea0000800000 */
[----:B------:R-:W-:Y:S01]  /*04d0*/  IMAD.MOV.U32 R8, RZ, RZ, R10 ;  /* 0x000000ffff087224 */ /* 0x000fe200078e000a */
[----:B------:R-:W-:Y:S01]  /*04e0*/  MOV R26, 0x510 ;  /* 0x00000510001a7802 */ /* 0x000fe20000000f00 */
[----:B------:R-:W-:-:S07]  /*04f0*/  IMAD.MOV.U32 R9, RZ, RZ, R11 ;  /* 0x000000ffff097224 */ /* 0x000fce00078e000b */
[----:B0-----:R-:W-:Y:S05]  /*0500*/  CALL.REL.NOINC `($__internal_0_$__cuda_sm20_div_rn_f64_full) ;  /* 0x0000000c00ac7944 */ /* 0x001fea0003c00000 */
.L_x_62:
[----:B------:R-:W-:Y:S05]  /*0510*/  BSYNC.RECONVERGENT B0 ;  /* 0x0000000000007941 */ /* 0x000fea0003800200 */
.L_x_61:
[----:B------:R-:W-:Y:S02]  /*0520*/  R2UR UR4, R12 ;  /* 0x000000000c0472ca */ /* 0x000fe400000e0000 */
[----:B------:R-:W-:-:S13]  /*0530*/  R2UR UR5, R13 ;  /* 0x000000000d0572ca */ /* 0x000fda00000e0000 */
[----:B------:R1:W-:Y:S02]  /*0540*/  STG.E.64 desc[UR4][R14.64], R8 ;  /* 0x000000080e007986 */ /* 0x0003e4000c101b04 */
.L_x_60:
[----:B------:R-:W-:Y:S01]  /*0550*/  ISETP.GE.AND P0, PT, R3, 0x1, PT ;  /* 0x000000010300780c */ /* 0x000fe20003f06270 */
[----:B------:R-:W-:Y:S05]  /*0560*/  WARPSYNC.ALL ;  /* 0x0000000000007948 */ /* 0x000fea0003800000 */
[----:B------:R-:W-:Y:S07]  /*0570*/  BAR.SYNC.DEFER_BLOCKING 0x0 ;  /* 0x0000000000007b1d */ /* 0x000fee0000010000 */
[----:B------:R-:W-:Y:S05]  /*0580*/  @!P0 BRA `(.L_x_63) ;  /* 0x0000000800f48947 */ /* 0x000fea0003800000 */
[----:B------:R-:W-:Y:S01]  /*0590*/  ISETP.GE.U32.AND P0, PT, R3, 0x4, PT ;  /* 0x000000040300780c */ /* 0x000fe20003f06070 */
[----:B-1----:R-:W-:-:S12]  /*05a0*/  IMAD.MOV.U32 R9, RZ, RZ, RZ ;  /* 0x000000ffff097224 */ /* 0x002fd800078e00ff */
[----:B------:R-:W-:Y:S05]  /*05b0*/  @!P0 BRA `(.L_x_64) ;  /* 0x0000000400988947 */ /* 0x000fea0003800000 */
[----:B------:R-:W1:Y:S01]  /*05c0*/  LDCU UR4, c[0x0][0x380] ;  /* 0x00007000ff0477ac */ /* 0x000e620008000800 */
[----:B------:R-:W-:Y:S01]  /*05d0*/  LOP3.LUT R9, R3, 0x7ffffffc, RZ, 0xc0, !PT ;  /* 0x7ffffffc03097812 */ /* 0x000fe200078ec0ff */
[C---:B------:R-:W-:Y:S01]  /*05e0*/  VIADD R18, R0.reuse, 0x2 ;  /* 0x0000000200127836 */ /* 0x040fe20000000000 */
[----:B------:R-:W-:Y:S01]  /*05f0*/  SHF.R.S32.HI R10, RZ, 0x1f, R7 ;  /* 0x0000001fff0a7819 */ /* 0x000fe20000011407 */
[----:B------:R-:W-:Y:S02]  /*0600*/  VIADD R11, R0, 0x3 ;  /* 0x00000003000b7836 */ /* 0x000fe40000000000 */
[----:B------:R-:W-:Y:S02]  /*0610*/  IMAD.MOV.U32 R20, RZ, RZ, R5 ;  /* 0x000000ffff147224 */ /* 0x000fe400078e0005 */
[----:B------:R-:W-:Y:S02]  /*0620*/  IMAD.MOV.U32 R22, RZ, RZ, R4 ;  /* 0x000000ffff167224 */ /* 0x000fe400078e0004 */
[----:B------:R-:W-:-:S02]  /*0630*/  IMAD.MOV R19, RZ, RZ, -R9 ;  /* 0x000000ffff137224 */ /* 0x000fc400078e0a09 */
[----:B-1----:R-:W-:Y:S02]  /*0640*/  IMAD R18, R18, UR4, RZ ;  /* 0x0000000412127c24 */ /* 0x002fe4000f8e02ff */
[----:B------:R-:W-:-:S07]  /*0650*/  IMAD R8, R11, UR4, RZ ;  /* 0x000000040b087c24 */ /* 0x000fce000f8e02ff */
.L_x_65:
[----:B------:R-:W-:-:S05]  /*0660*/  VIADD R23, R11, 0xfffffffd ;  /* 0xfffffffd0b177836 */ /* 0x000fca0000000000 */
[----:B------:R-:W-:-:S04]  /*0670*/  ISETP.GE.AND P0, PT, R23, R6, PT ;  /* 0x000000061700720c */ /* 0x000fc80003f06270 */
[----:B------:R-:W-:-:S13]  /*0680*/  ISETP.LT.OR P0, PT, R23, RZ, P0 ;  /* 0x000000ff1700720c */ /* 0x000fda0000701670 */
[----:B-1----:R-:W1:Y:S01]  /*0690*/  @!P0 LDC.64 R16, c[0x0][0x390] ;  /* 0x0000e400ff108b82 */ /* 0x002e620000000a00 */
[----:B------:R-:W-:Y:S02]  /*06a0*/  @!P0 IADD3 R21, P1, PT, R20, R7, RZ ;  /* 0x0000000714158210 */ /* 0x000fe40007f3e0ff */
[C---:B------:R-:W-:Y:S02]  /*06b0*/  @!P0 R2UR UR4, R12.reuse ;  /* 0x000000000c0482ca */ /* 0x040fe400000e0000 */
[C---:B------:R-:W-:Y:S01]  /*06c0*/  @!P0 R2UR UR5, R13.reuse ;  /* 0x000000000d0582ca */ /* 0x040fe200000e0000 */
[----:B------:R-:W-:Y:S01]  /*06d0*/  @!P0 IMAD.X R26, RZ, RZ, R10, P1 ;  /* 0x000000ffff1a8224 */ /* 0x000fe200008e060a */
[C---:B------:R-:W-:Y:S01]  /*06e0*/  @!P0 R2UR UR6, R12.reuse ;  /* 0x000000000c0682ca */ /* 0x040fe200000e0000 */
[----:B------:R-:W2:Y:S01]  /*06f0*/  @!P0 LDC.64 R24, c[0x0][0x388] ;  /* 0x0000e200ff188b82 */ /* 0x000ea20000000a00 */
[----:B------:R-:W-:Y:S02]  /*0700*/  @!P0 R2UR UR7, R13 ;  /* 0x000000000d0782ca */ /* 0x000fe400000e0000 */
[----:B------:R-:W-:-:S02]  /*0710*/  @!P0 R2UR UR8, R12 ;  /* 0x000000000c0882ca */ /* 0x000fc400000e0000 */
[----:B------:R-:W-:Y:S02]  /*0720*/  @!P0 R2UR UR9, R13 ;  /* 0x000000000d0982ca */ /* 0x000fe400000e0000 */
[----:B-1----:R-:W-:-:S11]  /*0730*/  @!P0 LEA R16, P2, R21, R16, 0x3 ;  /* 0x0000001015108211 */ /* 0x002fd600078418ff */
[----:B------:R-:W3:Y:S01]  /*0740*/  @!P0 LDG.E.64 R28, desc[UR8][R14.64] ;  /* 0x000000080e1c8981 */ /* 0x000ee2000c1e1b00 */
[----:B------:R-:W-:Y:S01]  /*0750*/  @!P0 LEA.HI.X R17, R21, R17, R26, 0x3, P2 ;  /* 0x0000001115118211 */ /* 0x000fe200010f1c1a */
[----:B--2---:R-:W-:-:S05]  /*0760*/  @!P0 IMAD.WIDE.U32 R24, R23, 0x8, R24 ;  /* 0x0000000817188825 */ /* 0x004fca00078e0018 */
[----:B------:R-:W3:Y:S04]  /*0770*/  @!P0 LDG.E.64 R16, desc[UR6][R16.64+-0x8] ;  /* 0xfffff80610108981 */ /* 0x000ee8000c1e1b00 */
[----:B------:R-:W3:Y:S01]  /*0780*/  @!P0 LDG.E.64 R26, desc[UR4][R24.64] ;  /* 0x00000004181a8981 */ /* 0x000ee2000c1e1b00 */
[----:B------:R-:W-:-:S05]  /*0790*/  VIADD R21, R11, 0xfffffffe ;  /* 0xfffffffe0b157836 */ /* 0x000fca0000000000 */
[----:B------:R-:W-:-:S04]  /*07a0*/  ISETP.GE.AND P1, PT, R21, R6, PT ;  /* 0x000000061500720c */ /* 0x000fc80003f26270 */
[----:B------:R-:W-:-:S13]  /*07b0*/  ISETP.LT.OR P1, PT, R21, RZ, P1 ;  /* 0x000000ff1500720c */ /* 0x000fda0000f21670 */
[C---:B------:R-:W-:Y:S02]  /*07c0*/  @!P1 R2UR UR6, R12.reuse ;  /* 0x000000000c0692ca */ /* 0x040fe400000e0000 */
[C---:B------:R-:W-:Y:S02]  /*07d0*/  @!P1 R2UR UR7, R13.reuse ;  /* 0x000000000d0792ca */ /* 0x040fe400000e0000 */
[----:B------:R-:W-:Y:S02]  /*07e0*/  @!P1 R2UR UR8, R12 ;  /* 0x000000000c0892ca */ /* 0x000fe400000e0000 */
[----:B------:R-:W-:Y:S01]  /*07f0*/  @!P1 R2UR UR9, R13 ;  /* 0x000000000d0992ca */ /* 0x000fe200000e0000 */
[----:B---3--:R-:W-:Y:S01]  /*0800*/  @!P0 DFMA R28, -R16, R28, R26 ;  /* 0x0000001c101c822b */ /* 0x008fe2000000011a */
[----:B------:R-:W1:Y:S08]  /*0810*/  @!P1 LDC.64 R16, c[0x0][0x390] ;  /* 0x0000e400ff109b82 */ /* 0x000e700000000a00 */
[----:B------:R-:W2:Y:S01]  /*0820*/  @!P1 LDC.64 R26, c[0x0][0x388] ;  /* 0x0000e200ff1a9b82 */ /* 0x000ea20000000a00 */
[----:B------:R3:W-:Y:S01]  /*0830*/  @!P0 STG.E.64 desc[UR4][R24.64], R28 ;  /* 0x0000001c18008986 */ /* 0x0007e2000c101b04 */
[----:B------:R-:W-:-:S02]  /*0840*/  @!P1 IADD3 R23, P0, PT, R22, R7, RZ ;  /* 0x0000000716179210 */ /* 0x000fc40007f1e0ff */
[----:B------:R-:W-:Y:S02]  /*0850*/  @!P1 R2UR UR4, R12 ;  /* 0x000000000c0492ca */ /* 0x000fe400000e0000 */
[----:B------:R-:W-:Y:S01]  /*0860*/  @!P1 R2UR UR5, R13 ;  /* 0x000000000d0592ca */ /* 0x000fe200000e0000 */
[----:B---3--:R-:W3:Y:S01]  /*0870*/  @!P1 LDG.E.64 R28, desc[UR8][R14.64] ;  /* 0x000000080e1c9981 */ /* 0x008ee2000c1e1b00 */
[----:B-1----:R-:W-:Y:S01]  /*0880*/  @!P1 LEA R24, P2, R23, R16, 0x3 ;  /* 0x0000001017189211 */ /* 0x002fe200078418ff */
[----:B------:R-:W-:-:S05]  /*0890*/  @!P1 IMAD.X R16, RZ, RZ, R10, P0 ;  /* 0x000000ffff109224 */ /* 0x000fca00000e060a */
[----:B------:R-:W-:Y:S01]  /*08a0*/  @!P1 LEA.HI.X R25, R23, R17, R16, 0x3, P2 ;  /* 0x0000001117199211 */ /* 0x000fe200010f1c10 */
[----:B--2---:R-:W-:-:S04]  /*08b0*/  @!P1 IMAD.WIDE.U32 R26, R21, 0x8, R26 ;  /* 0x00000008151a9825 */ /* 0x004fc800078e001a */
        /* <DEDUP_REMOVED lines=10> */
[----:B------:R-:W1:Y:S06]  /*0960*/  @!P0 LDC.64 R16, c[0x0][0x390] ;  /* 0x0000e400ff108b82 */ /* 0x000e6c0000000a00 */
[----:B------:R2:W-:Y:S02]  /*0970*/  @!P1 STG.E.64 desc[UR4][R26.64], R28 ;  /* 0x0000001c1a009986 */ /* 0x0005e4000c101b04 */
[----:B--2---:R-:W2:Y:S01]  /*0980*/  @!P0 LDC.64 R26, c[0x0][0x388] ;  /* 0x0000e200ff1a8b82 */ /* 0x004ea20000000a00 */
[----:B------:R-:W-:-:S02]  /*0990*/  @!P0 IADD3 R23, P1, PT, R18, R7, RZ ;  /* 0x0000000712178210 */ /* 0x000fc40007f3e0ff */
[----:B------:R-:W-:Y:S02]  /*09a0*/  @!P0 R2UR UR4, R12 ;  /* 0x000000000c0482ca */ /* 0x000fe400000e0000 */
[----:B------:R-:W-:Y:S02]  /*09b0*/  @!P0 R2UR UR5, R13 ;  /* 0x000000000d0582ca */ /* 0x000fe400000e0000 */
[----:B-1----:R-:W-:Y:S02]  /*09c0*/  @!P0 LEA R24, P2, R23, R16, 0x3 ;  /* 0x0000001017188211 */ /* 0x002fe400078418ff */
[----:B------:R-:W-:-:S04]  /*09d0*/  @!P0 LEA.HI.X.SX32 R16, R7, RZ, 0x1, P1 ;  /* 0x000000ff07108211 */ /* 0x000fc800008f0eff */
[----:B------:R-:W-:Y:S02]  /*09e0*/  @!P0 LEA.HI.X R25, R23, R17, R16, 0x3, P2 ;  /* 0x0000001117198211 */ /* 0x000fe400010f1c10 */
[----:B------:R-:W3:Y:S04]  /*09f0*/  @!P0 LDG.E.64 R16, desc[UR8][R14.64] ;  /* 0x000000080e108981 */ /* 0x000ee8000c1e1b00 */
[----:B------:R-:W3:Y:S01]  /*0a00*/  @!P0 LDG.E.64 R24, desc[UR6][R24.64+-0x8] ;  /* 0xfffff80618188981 */ /* 0x000ee2000c1e1b00 */
[----:B--2---:R-:W-:-:S05]  /*0a10*/  @!P0 IMAD.WIDE.U32 R26, R21, 0x8, R26 ;  /* 0x00000008151a8825 */ /* 0x004fca00078e001a */
[----:B------:R-:W3:Y:S01]  /*0a20*/  @!P0 LDG.E.64 R28, desc[UR4][R26.64] ;  /* 0x000000041a1c8981 */ /* 0x000ee2000c1e1b00 */
        /* <DEDUP_REMOVED lines=8> */
[----:B------:R2:W-:Y:S03]  /*0ab0*/  @!P0 STG.E.64 desc[UR4][R26.64], R28 ;  /* 0x0000001c1a008986 */ /* 0x0005e6000c101b04 */
[----:B--2---:R-:W2:Y:S01]  /*0ac0*/  @!P1 LDC.64 R28, c[0x0][0x388] ;  /* 0x0000e200ff1c9b82 */ /* 0x004ea20000000a00 */
[----:B------:R-:W-:-:S02]  /*0ad0*/  @!P1 IADD3 R21, P0, PT, R8, R7, RZ ;  /* 0x0000000708159210 */ /* 0x000fc40007f1e0ff */
[----:B------:R-:W-:Y:S02]  /*0ae0*/  @!P1 R2UR UR4, R12 ;  /* 0x000000000c0492ca */ /* 0x000fe400000e0000 */
[----:B------:R-:W-:Y:S02]  /*0af0*/  @!P1 R2UR UR5, R13 ;  /* 0x000000000d0592ca */ /* 0x000fe400000e0000 */
[----:B-1----:R-:W-:Y:S02]  /*0b00*/  @!P1 LEA R24, P2, R21, R16, 0x3 ;  /* 0x0000001015189211 */ /* 0x002fe400078418ff */
[----:B------:R-:W-:-:S04]  /*0b10*/  @!P1 LEA.HI.X.SX32 R16, R7, RZ, 0x1, P0 ;  /* 0x000000ff07109211 */ /* 0x000fc800000f0eff */
[----:B------:R-:W-:Y:S02]  /*0b20*/  @!P1 LEA.HI.X R25, R21, R17, R16, 0x3, P2 ;  /* 0x0000001115199211 */ /* 0x000fe400010f1c10 */
[----:B------:R-:W3:Y:S01]  /*0b30*/  @!P1 LDG.E.64 R16, desc[UR8][R14.64] ;  /* 0x000000080e109981 */ /* 0x000ee2000c1e1b00 */
[----:B------:R-:W1:Y:S03]  /*0b40*/  LDC R21, c[0x0][0x380] ;  /* 0x0000e000ff157b82 */ /* 0x000e660000000800 */
[----:B------:R-:W3:Y:S01]  /*0b50*/  @!P1 LDG.E.64 R24, desc[UR6][R24.64+-0x8] ;  /* 0xfffff80618189981 */ /* 0x000ee2000c1e1b00 */
[----:B--2---:R-:W-:-:S05]  /*0b60*/  @!P1 IMAD.WIDE.U32 R28, R11, 0x8, R28 ;  /* 0x000000080b1c9825 */ /* 0x004fca00078e001c */
[----:B------:R-:W3:Y:S01]  /*0b70*/  @!P1 LDG.E.64 R26, desc[UR4][R28.64] ;  /* 0x000000041c1a9981 */ /* 0x000ee2000c1e1b00 */
[----:B------:R-:W-:-:S05]  /*0b80*/  VIADD R19, R19, 0x4 ;  /* 0x0000000413137836 */ /* 0x000fca0000000000 */
[----:B------:R-:W-:Y:S01]  /*0b90*/  ISETP.NE.AND P0, PT, R19, RZ, PT ;  /* 0x000000ff1300720c */ /* 0x000fe20003f05270 */
[----:B------:R-:W-:Y:S02]  /*0ba0*/  VIADD R11, R11, 0x4 ;  /* 0x000000040b0b7836 */ /* 0x000fe40000000000 */
[C---:B-1----:R-:W-:Y:S02]  /*0bb0*/  IMAD R8, R21.reuse, 0x4, R8 ;  /* 0x0000000415087824 */ /* 0x042fe400078e0208 */
[C---:B------:R-:W-:Y:S02]  /*0bc0*/  IMAD R22, R21.reuse, 0x4, R22 ;  /* 0x0000000415167824 */ /* 0x040fe400078e0216 */
[C---:B------:R-:W-:Y:S02]  /*0bd0*/  IMAD R18, R21.reuse, 0x4, R18 ;  /* 0x0000000415127824 */ /* 0x040fe400078e0212 */
[----:B------:R-:W-:Y:S01]  /*0be0*/  IMAD R20, R21, 0x4, R20 ;  /* 0x0000000415147824 */ /* 0x000fe200078e0214 */
[----:B---3--:R-:W-:-:S07]  /*0bf0*/  @!P1 DFMA R16, -R24, R16, R26 ;  /* 0x000000101810922b */ /* 0x008fce000000011a */
[----:B------:R1:W-:Y:S01]  /*0c00*/  @!P1 STG.E.64 desc[UR4][R28.64], R16 ;  /* 0x000000101c009986 */ /* 0x0003e2000c101b04 */
[----:B------:R-:W-:Y:S05]  /*0c10*/  @P0 BRA `(.L_x_65) ;  /* 0xfffffff800900947 */ /* 0x000fea000383ffff */
.L_x_64:
[----:B------:R-:W-:-:S13]  /*0c20*/  LOP3.LUT P0, R22, R3, 0x3, RZ, 0xc0, !PT ;  /* 0x0000000303167812 */ /* 0x000fda000780c0ff */
[----:B------:R-:W-:Y:S05]  /*0c30*/  @!P0 BRA `(.L_x_63) ;  /* 0x0000000400488947 */ /* 0x000fea0003800000 */
[----:B------:R-:W-:Y:S01]  /*0c40*/  IMAD.IADD R9, R0, 0x1, R9 ;  /* 0x0000000100097824 */ /* 0x000fe200078e0209 */
[----:B------:R-:W-:Y:S01]  /*0c50*/  BSSY.RECONVERGENT B0, `(.L_x_66) ;  /* 0x0000019000007945 */ /* 0x000fe20003800200 */
[----:B------:R-:W-:-:S03]  /*0c60*/  ISETP.NE.AND P1, PT, R22, 0x1, PT ;  /* 0x000000011600780c */ /* 0x000fc60003f25270 */
[----:B------:R-:W-:-:S04]  /*0c70*/  ISETP.GE.AND P0, PT, R9, R6, PT ;  /* 0x000000060900720c */ /* 0x000fc80003f06270 */
[----:B------:R-:W-:-:S13]  /*0c80*/  ISETP.LT.OR P0, PT, R9, RZ, P0 ;  /* 0x000000ff0900720c */ /* 0x000fda0000701670 */
[----:B------:R-:W-:Y:S05]  /*0c90*/  @P0 BRA `(.L_x_67) ;  /* 0x0000000000500947 */ /* 0x000fea0003800000 */
[----:B------:R-:W2:Y:S01]  /*0ca0*/  LDCU UR4, c[0x0][0x380] ;  /* 0x00007000ff0477ac */ /* 0x000ea20008000800 */
[----:B------:R-:W3:Y:S01]  /*0cb0*/  LDC.64 R10, c[0x0][0x388] ;  /* 0x0000e200ff0a7b82 */ /* 0x000ee20000000a00 */
[C---:B------:R-:W-:Y:S01]  /*0cc0*/  R2UR UR5, R13.reuse ;  /* 0x000000000d0572ca */ /* 0x040fe200000e0000 */
[----:B------:R-:W4:Y:S01]  /*0cd0*/  LDCU.64 UR6, c[0x0][0x390] ;  /* 0x00007200ff0677ac */ /* 0x000f220008000a00 */
[C---:B------:R-:W-:Y:S02]  /*0ce0*/  R2UR UR10, R12.reuse ;  /* 0x000000000c0a72ca */ /* 0x040fe400000e0000 */
[C---:B------:R-:W-:Y:S02]  /*0cf0*/  R2UR UR11, R13.reuse ;  /* 0x000000000d0b72ca */ /* 0x040fe400000e0000 */
[C---:B------:R-:W-:Y:S02]  /*0d00*/  R2UR UR8, R12.reuse ;  /* 0x000000000c0872ca */ /* 0x040fe400000e0000 */
[----:B------:R-:W-:Y:S01]  /*0d10*/  R2UR UR9, R13 ;  /* 0x000000000d0972ca */ /* 0x000fe200000e0000 */
[----:B--2---:R-:W-:Y:S01]  /*0d20*/  IMAD R8, R9, UR4, RZ ;  /* 0x0000000409087c24 */ /* 0x004fe2000f8e02ff */
[----:B------:R-:W-:-:S04]  /*0d30*/  R2UR UR4, R12 ;  /* 0x000000000c0472ca */ /* 0x000fc800000e0000 */
[----:B------:R-:W-:Y:S01]  /*0d40*/  IADD3 R8, P0, PT, R8, R7, RZ ;  /* 0x0000000708087210 */ /* 0x000fe20007f1e0ff */
[----:B---3--:R-:W-:-:S03]  /*0d50*/  IMAD.WIDE.U32 R10, R9, 0x8, R10 ;  /* 0x00000008090a7825 */ /* 0x008fc600078e000a */
[----:B-1----:R-:W-:Y:S02]  /*0d60*/  LEA.HI.X.SX32 R17, R7, RZ, 0x1, P0 ;  /* 0x000000ff07117211 */ /* 0x002fe400000f0eff */
[----:B----4-:R-:W-:-:S03]  /*0d70*/  LEA R20, P0, R8, UR6, 0x3 ;  /* 0x0000000608147c11 */ /* 0x010fc6000f8018ff */
[----:B------:R-:W2:Y:S01]  /*0d80*/  LDG.E.64 R18, desc[UR4][R10.64] ;  /* 0x000000040a127981 */ /* 0x000ea2000c1e1b00 */
[----:B------:R-:W-:-:S03]  /*0d90*/  LEA.HI.X R21, R8, UR7, R17, 0x3, P0 ;  /* 0x0000000708157c11 */ /* 0x000fc600080f1c11 */
[----:B------:R-:W2:Y:S04]  /*0da0*/  LDG.E.64 R16, desc[UR10][R14.64] ;  /* 0x0000000a0e107981 */ /* 0x000ea8000c1e1b00 */
[----:B------:R-:W2:Y:S02]  /*0db0*/  LDG.E.64 R20, desc[UR8][R20.64+-0x8] ;  /* 0xfffff80814147981 */ /* 0x000ea4000c1e1b00 */
[----:B--2---:R-:W-:-:S07]  /*0dc0*/  DFMA R16, -R20, R16, R18 ;  /* 0x000000101410722b */ /* 0x004fce0000000112 */
[----:B------:R2:W-:Y:S04]  /*0dd0*/  STG.E.64 desc[UR4][R10.64], R16 ;  /* 0x000000100a007986 */ /* 0x0005e8000c101b04 */
.L_x_67:
[----:B------:R-:W-:Y:S05]  /*0de0*/  BSYNC.RECONVERGENT B0 ;  /* 0x0000000000007941 */ /* 0x000fea0003800200 */
.L_x_66:
[----:B------:R-:W-:Y:S05]  /*0df0*/  @!P1 BRA `(.L_x_63) ;  /* 0x0000000000d89947 */ /* 0x000fea0003800000 */
[----:B------:R-:W-:Y:S01]  /*0e00*/  VIADD R19, R9, 0x1 ;  /* 0x0000000109137836 */ /* 0x000fe20000000000 */
[----:B------:R-:W-:Y:S01]  /*0e10*/  BSSY.RECONVERGENT B0, `(.L_x_68) ;  /* 0x0000019000007945 */ /* 0x000fe20003800200 */
[----:B------:R-:W-:-:S03]  /*0e20*/  ISETP.NE.AND P1, PT, R22, 0x2, PT ;  /* 0x000000021600780c */ /* 0x000fc60003f25270 */
[----:B------:R-:W-:-:S04]  /*0e30*/  ISETP.GE.AND P0, PT, R19, R6, PT ;  /* 0x000000061300720c */ /* 0x000fc80003f06270 */
[----:B------:R-:W-:-:S13]  /*0e40*/  ISETP.LT.OR P0, PT, R19, RZ, P0 ;  /* 0x000000ff1300720c */ /* 0x000fda0000701670 */
[----:B------:R-:W-:Y:S05]  /*0e50*/  @P0 BRA `(.L_x_69) ;  /* 0x0000000000500947 */ /* 0x000fea0003800000 */
[----:B------:R-:W3:Y:S01]  /*0e60*/  LDCU UR4, c[0x0][0x380] ;  /* 0x00007000ff0477ac */ /* 0x000ee20008000800 */
[----:B-12---:R-:W1:Y:S01]  /*0e70*/  LDC.64 R16, c[0x0][0x388] ;  /* 0x0000e200ff107b82 */ /* 0x006e620000000a00 */
[C---:B------:R-:W-:Y:S01]  /*0e80*/  R2UR UR5, R13.reuse ;  /* 0x000000000d0572ca */ /* 0x040fe200000e0000 */
[----:B------:R-:W2:Y:S01]  /*0e90*/  LDCU.64 UR6, c[0x0][0x390] ;  /* 0x00007200ff0677ac */ /* 0x000ea20008000a00 */
[C---:B------:R-:W-:Y:S02]  /*0ea0*/  R2UR UR10, R12.reuse ;  /* 0x000000000c0a72ca */ /* 0x040fe400000e0000 */
[C---:B------:R-:W-:Y:S02]  /*0eb0*/  R2UR UR11, R13.reuse ;  /* 0x000000000d0b72ca */ /* 0x040fe400000e0000 */
[C---:B------:R-:W-:Y:S02]  /*0ec0*/  R2UR UR8, R12.reuse ;  /* 0x000000000c0872ca */ /* 0x040fe400000e0000 */
[----:B------:R-:W-:Y:S01]  /*0ed0*/  R2UR UR9, R13 ;  /* 0x000000000d0972ca */ /* 0x000fe200000e0000 */
[----:B---3--:R-:W-:Y:S01]  /*0ee0*/  IMAD R8, R19, UR4, RZ ;  /* 0x0000000413087c24 */ /* 0x008fe2000f8e02ff */
[----:B------:R-:W-:-:S04]  /*0ef0*/  R2UR UR4, R12 ;  /* 0x000000000c0472ca */ /* 0x000fc800000e0000 */
[----:B------:R-:W-:Y:S01]  /*0f00*/  IADD3 R8, P0, PT, R8, R7, RZ ;  /* 0x0000000708087210 */ /* 0x000fe20007f1e0ff */
[----:B-1----:R-:W-:-:S03]  /*0f10*/  IMAD.WIDE.U32 R16, R19, 0x8, R16 ;  /* 0x0000000813107825 */ /* 0x002fc600078e0010 */
[----:B------:R-:W-:Y:S01]  /*0f20*/  LEA.HI.X.SX32 R11, R7, RZ, 0x1, P0 ;  /* 0x000000ff070b7211 */ /* 0x000fe200000f0eff */
[----:B------:R-:W3:Y:S01]  /*0f30*/  LDG.E.64 R18, desc[UR10][R14.64] ;  /* 0x0000000a0e127981 */ /* 0x000ee2000c1e1b00 */
[----:B--2---:R-:W-:-:S03]  /*0f40*/  LEA R10, P0, R8, UR6, 0x3 ;  /* 0x00000006080a7c11 */ /* 0x004fc6000f8018ff */
[----:B------:R-:W3:Y:S01]  /*0f50*/  LDG.E.64 R20, desc[UR4][R16.64] ;  /* 0x0000000410147981 */ /* 0x000ee2000c1e1b00 */
[----:B------:R-:W-:-:S06]  /*0f60*/  LEA.HI.X R11, R8, UR7, R11, 0x3, P0 ;  /* 0x00000007080b7c11 */ /* 0x000fcc00080f1c0b */
[----:B------:R-:W3:Y:S02]  /*0f70*/  LDG.E.64 R10, desc[UR8][R10.64+-0x8] ;  /* 0xfffff8080a0a7981 */ /* 0x000ee4000c1e1b00 */
[----:B---3--:R-:W-:-:S07]  /*0f80*/  DFMA R18, -R10, R18, R20 ;  /* 0x000000120a12722b */ /* 0x008fce0000000114 */
[----:B------:R3:W-:Y:S04]  /*0f90*/  STG.E.64 desc[UR4][R16.64], R18 ;  /* 0x0000001210007986 */ /* 0x0007e8000c101b04 */
.L_x_69:
[----:B------:R-:W-:Y:S05]  /*0fa0*/  BSYNC.RECONVERGENT B0 ;  /* 0x0000000000007941 */ /* 0x000fea0003800200 */
.L_x_68:
[----:B------:R-:W-:Y:S05]  /*0fb0*/  @!P1 BRA `(.L_x_63) ;  /* 0x0000000000689947 */ /* 0x000fea0003800000 */
[----:B-123--:R-:W-:Y:S01]  /*0fc0*/  VIADD R17, R9, 0x2 ;  /* 0x0000000209117836 */ /* 0x00efe20000000000 */
[----:B------:R-:W-:Y:S04]  /*0fd0*/  BSSY.RECONVERGENT B0, `(.L_x_63) ;  /* 0x0000018000007945 */ /* 0x000fe80003800200 */
[----:B------:R-:W-:-:S04]  /*0fe0*/  ISETP.GE.AND P0, PT, R17, R6, PT ;  /* 0x000000061100720c */ /* 0x000fc80003f06270 */
[----:B------:R-:W-:-:S13]  /*0ff0*/  ISETP.LT.OR P0, PT, R17, RZ, P0 ;  /* 0x000000ff1100720c */ /* 0x000fda0000701670 */
[----:B------:R-:W-:Y:S05]  /*1000*/  @P0 BRA `(.L_x_70) ;  /* 0x0000000000500947 */ /* 0x000fea0003800000 */
[----:B------:R-:W1:Y:S01]  /*1010*/  LDCU UR4, c[0x0][0x380] ;  /* 0x00007000ff0477ac */ /* 0x000e620008000800 */
[----:B------:R-:W2:Y:S01]  /*1020*/  LDC.64 R8, c[0x0][0x388] ;  /* 0x0000e200ff087b82 */ /* 0x000ea20000000a00 */
[C---:B------:R-:W-:Y:S01]  /*1030*/  R2UR UR5, R13.reuse ;  /* 0x000000000d0572ca */ /* 0x040fe200000e0000 */
[----:B------:R-:W3:Y:S01]  /*1040*/  LDCU.64 UR6, c[0x0][0x390] ;  /* 0x00007200ff0677ac */ /* 0x000ee20008000a00 */
[C---:B------:R-:W-:Y:S02]  /*1050*/  R2UR UR10, R12.reuse ;  /* 0x000000000c0a72ca */ /* 0x040fe400000e0000 */
[C---:B------:R-:W-:Y:S02]  /*1060*/  R2UR UR11, R13.reuse ;  /* 0x000000000d0b72ca */ /* 0x040fe400000e0000 */
[C---:B------:R-:W-:Y:S02]  /*1070*/  R2UR UR8, R12.reuse ;  /* 0x000000000c0872ca */ /* 0x040fe400000e0000 */
[----:B------:R-:W-:Y:S01]  /*1080*/  R2UR UR9, R13 ;  /* 0x000000000d0972ca */ /* 0x000fe200000e0000 */
[----:B-1----:R-:W-:Y:S01]  /*1090*/  IMAD R10, R17, UR4, RZ ;  /* 0x00000004110a7c24 */ /* 0x002fe2000f8e02ff */
[----:B------:R-:W-:-:S07]  /*10a0*/  R2UR UR4, R12 ;  /* 0x000000000c0472ca */ /* 0x000fce00000e0000 */
[----:B------:R-:W4:Y:S01]  /*10b0*/  LDG.E.64 R14, desc[UR10][R14.64] ;  /* 0x0000000a0e0e7981 */ /* 0x000f22000c1e1b00 */
[----:B------:R-:W-:Y:S01]  /*10c0*/  IADD3 R11, P0, PT, R10, R7, RZ ;  /* 0x000000070a0b7210 */ /* 0x000fe20007f1e0ff */
[----:B--2---:R-:W-:-:S03]  /*10d0*/  IMAD.WIDE.U32 R8, R17, 0x8, R8 ;  /* 0x0000000811087825 */ /* 0x004fc600078e0008 */
[----:B------:R-:W-:Y:S02]  /*10e0*/  LEA.HI.X.SX32 R16, R7, RZ, 0x1, P0 ;  /* 0x000000ff07107211 */ /* 0x000fe400000f0eff */
[----:B---3--:R-:W-:-:S04]  /*10f0*/  LEA R10, P0, R11, UR6, 0x3 ;  /* 0x000000060b0a7c11 */ /* 0x008fc8000f8018ff */
[----:B------:R-:W-:Y:S02]  /*1100*/  LEA.HI.X R11, R11, UR7, R16, 0x3, P0 ;  /* 0x000000070b0b7c11 */ /* 0x000fe400080f1c10 */
[----:B------:R-:W4:Y:S04]  /*1110*/  LDG.E.64 R16, desc[UR4][R8.64] ;  /* 0x0000000408107981 */ /* 0x000f28000c1e1b00 */
[----:B------:R-:W4:Y:S02]  /*1120*/  LDG.E.64 R10, desc[UR8][R10.64+-0x8] ;  /* 0xfffff8080a0a7981 */ /* 0x000f24000c1e1b00 */
[----:B----4-:R-:W-:-:S07]  /*1130*/  DFMA R16, -R10, R14, R16 ;  /* 0x0000000e0a10722b */ /* 0x010fce0000000110 */
[----:B------:R1:W-:Y:S04]  /*1140*/  STG.E.64 desc[UR4][R8.64], R16 ;  /* 0x0000001008007986 */ /* 0x0003e8000c101b04 */
.L_x_70:
[----:B------:R-:W-:Y:S05]  /*1150*/  BSYNC.RECONVERGENT B0 ;  /* 0x0000000000007941 */ /* 0x000fea0003800200 */
.L_x_63:
[----:B------:R-:W-:Y:S01]  /*1160*/  BAR.SYNC.DEFER_BLOCKING 0x0 ;  /* 0x0000000000007b1d */ /* 0x000fe20000010000 */
[----:B------:R-:W-:-:S13]  /*1170*/  ISETP.GT.AND P0, PT, R7, 0x2, PT ;  /* 0x000000020700780c */ /* 0x000fda0003f04270 */
[----:B------:R-:W-:Y:S05]  /*1180*/  @P0 BRA `(.L_x_71) ;  /* 0xfffffff000440947 */ /* 0x000fea000383ffff */
.L_x_59:
[----:B------:R-:W-:-:S13]  /*1190*/  ISETP.NE.AND P0, PT, R2, RZ, PT ;  /* 0x000000ff0200720c */ /* 0x000fda0003f05270 */
[----:B------:R-:W-:Y:S05]  /*11a0*/  @P0 EXIT ;  /* 0x000000000000094d */ /* 0x000fea0003800000 */
[----:B------:R-:W4:Y:S01]  /*11b0*/  LDC.64 R4, c[0x0][0x390] ;  /* 0x0000e400ff047b82 */ /* 0x000f220000000a00 */
[----:B------:R-:W-:Y:S02]  /*11c0*/  R2UR UR4, R12 ;  /* 0x000000000c0472ca */ /* 0x000fe400000e0000 */
[----:B------:R-:W-:-:S13]  /*11d0*/  R2UR UR5, R13 ;  /* 0x000000000d0572ca */ /* 0x000fda00000e0000 */
[----:B----4-:R-:W4:Y:S01]  /*11e0*/  LDG.E.64 R4, desc[UR4][R4.64] ;  /* 0x0000000404047981 */ /* 0x010f22000c1e1b00 */
[----:B------:R-:W5:Y:S03]  /*11f0*/  LDC.64 R6, c[0x0][0x388] ;  /* 0x0000e200ff067b82 */ /* 0x000f660000000a00 */
[----:B-----5:R-:W5:Y:S01]  /*1200*/  LDG.E.64 R6, desc[UR4][R6.64] ;  /* 0x0000000406067981 */ /* 0x020f62000c1e1b00 */
[----:B------:R-:W-:Y:S01]  /*1210*/  IMAD.MOV.U32 R2, RZ, RZ, 0x1 ;  /* 0x00000001ff027424 */ /* 0x000fe200078e00ff */
[----:B----4-:R-:W1:Y:S05]  /*1220*/  MUFU.RCP64H R3, R5 ;  /* 0x0000000500037308 */ /* 0x010e6a0000001800 */
[----:B-1----:R-:W-:-:S08]  /*1230*/  DFMA R8, -R4, R2, 1 ;  /* 0x3ff000000408742b */ /* 0x002fd00000000102 */
[----:B------:R-:W-:Y:S01]  /*1240*/  DFMA R8, R8, R8, R8 ;  /* 0x000000080808722b */ /* 0x000fe20000000008 */
[----:B-----5:R-:W-:-:S07]  /*1250*/  FSETP.GEU.AND P1, PT, |R7|, 6.5827683646048100446e-37, PT ;  /* 0x036000000700780b */ /* 0x020fce0003f2e200 */
[----:B------:R-:W-:-:S08]  /*1260*/  DFMA R8, R2, R8, R2 ;  /* 0x000000080208722b */ /* 0x000fd00000000002 */
[----:B------:R-:W-:-:S08]  /*1270*/  DFMA R2, -R4, R8, 1 ;  /* 0x3ff000000402742b */ /* 0x000fd00000000108 */
[----:B------:R-:W-:-:S08]  /*1280*/  DFMA R2, R8, R2, R8 ;  /* 0x000000020802722b */ /* 0x000fd00000000008 */
[----:B------:R-:W-:-:S08]  /*1290*/  DMUL R8, R6, R2 ;  /* 0x0000000206087228 */ /* 0x000fd00000000000 */
[----:B--2---:R-:W-:-:S08]  /*12a0*/  DFMA R10, -R4, R8, R6 ;  /* 0x00000008040a722b */ /* 0x004fd00000000106 */
[----:B------:R-:W-:-:S10]  /*12b0*/  DFMA R2, R2, R10, R8 ;  /* 0x0000000a0202722b */ /* 0x000fd40000000008 */
[----:B------:R-:W-:-:S05]  /*12c0*/  FFMA R0, RZ, R5, R3 ;  /* 0x00000005ff007223 */ /* 0x000fca0000000003 */
[----:B------:R-:W-:-:S13]  /*12d0*/  FSETP.GT.AND P0, PT, |R0|, 1.469367938527859385e-39, PT ;  /* 0x001000000000780b */ /* 0x000fda0003f04200 */
[----:B------:R-:W-:Y:S05]  /*12e0*/  @P0 BRA P1, `(.L_x_72) ;  /* 0x0000000000200947 */ /* 0x000fea0000800000 */
[----:B---3--:R-:W-:Y:S01]  /*12f0*/  IMAD.MOV.U32 R16, RZ, RZ, R6 ;  /* 0x000000ffff107224 */ /* 0x008fe200078e0006 */
[----:B------:R-:W-:Y:S01]  /*1300*/  MOV R26, 0x1350 ;  /* 0x00001350001a7802 */ /* 0x000fe20000000f00 */
[----:B------:R-:W-:Y:S02]  /*1310*/  IMAD.MOV.U32 R17, RZ, RZ, R7 ;  /* 0x000000ffff117224 */ /* 0x000fe400078e0007 */
[----:B------:R-:W-:Y:S02]  /*1320*/  IMAD.MOV.U32 R8, RZ, RZ, R4 ;  /* 0x000000ffff087224 */ /* 0x000fe400078e0004 */
[----:B------:R-:W-:-:S07]  /*1330*/  IMAD.MOV.U32 R9, RZ, RZ, R5 ;  /* 0x000000ffff097224 */ /* 0x000fce00078e0005 */
[----:B0-----:R-:W-:Y:S05]  /*1340*/  CALL.REL.NOINC `($__internal_0_$__cuda_sm20_div_rn_f64_full) ;  /* 0x00000000001c7944 */ /* 0x001fea0003c00000 */
[----:B------:R-:W-:Y:S02]  /*1350*/  IMAD.MOV.U32 R2, RZ, RZ, R8 ;  /* 0x000000ffff027224 */ /* 0x000fe400078e0008 */
[----:B------:R-:W-:-:S07]  /*1360*/  IMAD.MOV.U32 R3, RZ, RZ, R9 ;  /* 0x000000ffff037224 */ /* 0x000fce00078e0009 */
.L_x_72:
[----:B------:R-:W1:Y:S01]  /*1370*/  LDC.64 R4, c[0x0][0x388] ;  /* 0x0000e200ff047b82 */ /* 0x000e620000000a00 */
[----:B------:R-:W-:Y:S02]  /*1380*/  R2UR UR4, R12 ;  /* 0x000000000c0472ca */ /* 0x000fe400000e0000 */
[----:B------:R-:W-:-:S13]  /*1390*/  R2UR UR5, R13 ;  /* 0x000000000d0572ca */ /* 0x000fda00000e0000 */
[----:B-1----:R-:W-:Y:S01]  /*13a0*/  STG.E.64 desc[UR4][R4.64], R2 ;  /* 0x0000000204007986 */ /* 0x002fe2000c101b04 */
[----:B------:R-:W-:Y:S05]  /*13b0*/  EXIT ;  /* 0x000000000000794d */ /* 0x000fea0003800000 */
        .weak           $__internal_0_$__cuda_sm20_div_rn_f64_full
        .type           $__internal_0_$__cuda_sm20_div_rn_f64_full,@function
        .size           $__internal_0_$__cuda_sm20_div_rn_f64_full,(.L_x_135 - $__internal_0_$__cuda_sm20_div_rn_f64_full)
$__internal_0_$__cuda_sm20_div_rn_f64_full:
[----:B------:R-:W-:Y:S01]  /*13c0*/  IMAD.MOV.U32 R11, RZ, RZ, R17 ;  /* 0x000000ffff0b7224 */ /* 0x000fe200078e0011 */
[C---:B------:R-:W-:Y:S01]  /*13d0*/  FSETP.GEU.AND P0, PT, |R9|.reuse, 1.469367938527859385e-39, PT ;  /* 0x001000000900780b */ /* 0x040fe20003f0e200 */
[----:B------:R-:W-:Y:S01]  /*13e0*/  IMAD.MOV.U32 R10, RZ, RZ, R16 ;  /* 0x000000ffff0a7224 */ /* 0x000fe200078e0010 */
[----:B------:R-:W-:Y:S01]  /*13f0*/  LOP3.LUT R24, R9, 0x800fffff, RZ, 0xc0, !PT ;  /* 0x800fffff09187812 */ /* 0x000fe200078ec0ff */
[----:B------:R-:W-:Y:S01]  /*1400*/  IMAD.MOV.U32 R28, RZ, RZ, 0x1ca00000 ;  /* 0x1ca00000ff1c7424 */ /* 0x000fe200078e00ff */
[C---:B------:R-:W-:Y:S01]  /*1410*/  FSETP.GEU.AND P2, PT, |R11|.reuse, 1.469367938527859385e-39, PT ;  /* 0x001000000b00780b */ /* 0x040fe20003f4e200 */
[----:B------:R-:W-:Y:S01]  /*1420*/  IMAD.MOV.U32 R22, RZ, RZ, R10 ;  /* 0x000000ffff167224 */ /* 0x000fe200078e000a */
[----:B------:R-:W-:Y:S01]  /*1430*/  LOP3.LUT R25, R24, 0x3ff00000, RZ, 0xfc, !PT ;  /* 0x3ff0000018197812 */ /* 0x000fe200078efcff */
[----:B------:R-:W-:Y:S01]  /*1440*/  IMAD.MOV.U32 R24, RZ, RZ, R8 ;  /* 0x000000ffff187224 */ /* 0x000fe200078e0008 */
[----:B------:R-:W-:Y:S01]  /*1450*/  LOP3.LUT R27, R11, 0x7ff00000, RZ, 0xc0, !PT ;  /* 0x7ff000000b1b7812 */ /* 0x000fe200078ec0ff */
[----:B------:R-:W-:Y:S01]  /*1460*/  BSSY.RECONVERGENT B1, `(.L_x_73) ;  /* 0x000004f000017945 */ /* 0x000fe20003800200 */
[----:B------:R-:W-:-:S03]  /*1470*/  LOP3.LUT R29, R9, 0x7ff00000, RZ, 0xc0, !PT ;  /* 0x7ff00000091d7812 */ /* 0x000fc600078ec0ff */
[----:B------:R-:W-:Y:S01]  /*1480*/  @!P0 DMUL R24, R8, 8.98846567431157953865e+307 ;  /* 0x7fe0000008188828 */ /* 0x000fe20000000000 */
[----:B------:R-:W-:-:S03]  /*1490*/  ISETP.GE.U32.AND P1, PT, R27, R29, PT ;  /* 0x0000001d1b00720c */ /* 0x000fc60003f26070 */
[----:B------:R-:W-:Y:S01]  /*14a0*/  @!P2 LOP3.LUT R16, R9, 0x7ff00000, RZ, 0xc0, !PT ;  /* 0x7ff000000910a812 */ /* 0x000fe200078ec0ff */
[----:B------:R-:W-:Y:S01]  /*14b0*/  @!P2 IMAD.MOV.U32 R18, RZ, RZ, RZ ;  /* 0x000000ffff12a224 */ /* 0x000fe200078e00ff */
[----:B------:R-:W0:Y:S01]  /*14c0*/  MUFU.RCP64H R17, R25 ;  /* 0x0000001900117308 */ /* 0x000e220000001800 */
[C---:B------:R-:W-:Y:S02]  /*14d0*/  SEL R23, R28.reuse, 0x63400000, !P1 ;  /* 0x634000001c177807 */ /* 0x040fe40004800000 */
[----:B------:R-:W-:Y:S01]  /*14e0*/  @!P2 ISETP.GE.U32.AND P3, PT, R27, R16, PT ;  /* 0x000000101b00a20c */ /* 0x000fe20003f66070 */
[----:B------:R-:W-:Y:S01]  /*14f0*/  IMAD.MOV.U32 R16, RZ, RZ, 0x1 ;  /* 0x00000001ff107424 */ /* 0x000fe200078e00ff */
[----:B------:R-:W-:Y:S02]  /*1500*/  LOP3.LUT R23, R23, 0x800fffff, R11, 0xf8, !PT ;  /* 0x800fffff17177812 */ /* 0x000fe400078ef80b */
[----:B------:R-:W-:Y:S02]  /*1510*/  @!P2 SEL R19, R28, 0x63400000, !P3 ;  /* 0x634000001c13a807 */ /* 0x000fe40005800000 */
[----:B------:R-:W-:-:S02]  /*1520*/  @!P0 LOP3.LUT R29, R25, 0x7ff00000, RZ, 0xc0, !PT ;  /* 0x7ff00000191d8812 */ /* 0x000fc400078ec0ff */
[----:B------:R-:W-:-:S04]  /*1530*/  @!P2 LOP3.LUT R19, R19, 0x80000000, R11, 0xf8, !PT ;  /* 0x800000001313a812 */ /* 0x000fc800078ef80b */
[----:B------:R-:W-:-:S06]  /*1540*/  @!P2 LOP3.LUT R19, R19, 0x100000, RZ, 0xfc, !PT ;  /* 0x001000001313a812 */ /* 0x000fcc00078efcff */
[----:B------:R-:W-:Y:S02]  /*1550*/  @!P2 DFMA R22, R22, 2, -R18 ;  /* 0x400000001616a82b */ /* 0x000fe40000000812 */
[----:B0-----:R-:W-:-:S08]  /*1560*/  DFMA R18, R16, -R24, 1 ;  /* 0x3ff000001012742b */ /* 0x001fd00000000818 */
[----:B------:R-:W-:-:S08]  /*1570*/  DFMA R18, R18, R18, R18 ;  /* 0x000000121212722b */ /* 0x000fd00000000012 */
[----:B------:R-:W-:-:S08]  /*1580*/  DFMA R18, R16, R18, R16 ;  /* 0x000000121012722b */ /* 0x000fd00000000010 */
[----:B------:R-:W-:-:S08]  /*1590*/  DFMA R16, R18, -R24, 1 ;  /* 0x3ff000001210742b */ /* 0x000fd00000000818 */
[----:B------:R-:W-:-:S08]  /*15a0*/  DFMA R16, R18, R16, R18 ;  /* 0x000000101210722b */ /* 0x000fd00000000012 */
[----:B------:R-:W-:-:S08]  /*15b0*/  DMUL R18, R16, R22 ;  /* 0x0000001610127228 */ /* 0x000fd00000000000 */
[----:B------:R-:W-:-:S08]  /*15c0*/  DFMA R20, R18, -R24, R22 ;  /* 0x800000181214722b */ /* 0x000fd00000000016 */
[----:B------:R-:W-:Y:S01]  /*15d0*/  DFMA R20, R16, R20, R18 ;  /* 0x000000141014722b */ /* 0x000fe20000000012 */
[----:B------:R-:W-:Y:S01]  /*15e0*/  IMAD.MOV.U32 R18, RZ, RZ, R27 ;  /* 0x000000ffff127224 */ /* 0x000fe200078e001b */
[----:B------:R-:W-:-:S05]  /*15f0*/  @!P2 LOP3.LUT R18, R23, 0x7ff00000, RZ, 0xc0, !PT ;  /* 0x7ff000001712a812 */ /* 0x000fca00078ec0ff */
[----:B------:R-:W-:-:S05]  /*1600*/  VIADD R16, R18, 0xffffffff ;  /* 0xffffffff12107836 */ /* 0x000fca0000000000 */
[----:B------:R-:W-:Y:S01]  /*1610*/  ISETP.GT.U32.AND P0, PT, R16, 0x7feffffe, PT ;  /* 0x7feffffe1000780c */ /* 0x000fe20003f04070 */
[----:B------:R-:W-:-:S05]  /*1620*/  VIADD R16, R29, 0xffffffff ;  /* 0xffffffff1d107836 */ /* 0x000fca0000000000 */
[----:B------:R-:W-:-:S13]  /*1630*/  ISETP.GT.U32.OR P0, PT, R16, 0x7feffffe, P0 ;  /* 0x7feffffe1000780c */ /* 0x000fda0000704470 */
[----:B------:R-:W-:Y:S05]  /*1640*/  @P0 BRA `(.L_x_74) ;  /* 0x00000000006c0947 */ /* 0x000fea0003800000 */
[----:B------:R-:W-:-:S04]  /*1650*/  LOP3.LUT R16, R9, 0x7ff00000, RZ, 0xc0, !PT ;  /* 0x7ff0000009107812 */ /* 0x000fc800078ec0ff */
[CC--:B------:R-:W-:Y:S02]  /*1660*/  VIADDMNMX R10, R27.reuse, -R16.reuse, 0xb9600000, !PT ;  /* 0xb96000001b0a7446 */ /* 0x0c0fe40007800910 */
[----:B------:R-:W-:Y:S02]  /*1670*/  ISETP.GE.U32.AND P0, PT, R27, R16, PT ;  /* 0x000000101b00720c */ /* 0x000fe40003f06070 */
[----:B------:R-:W-:Y:S02]  /*1680*/  VIMNMX R10, PT, PT, R10, 0x46a00000, PT ;  /* 0x46a000000a0a7848 */ /* 0x000fe40003fe0100 */
[----:B------:R-:W-:-:S05]  /*1690*/  SEL R11, R28, 0x63400000, !P0 ;  /* 0x634000001c0b7807 */ /* 0x000fca0004000000 */
[----:B------:R-:W-:Y:S02]  /*16a0*/  IMAD.IADD R18, R10, 0x1, -R11 ;  /* 0x000000010a127824 */ /* 0x000fe400078e0a0b */
[----:B------:R-:W-:Y:S02]  /*16b0*/  IMAD.MOV.U32 R10, RZ, RZ, RZ ;  /* 0x000000ffff0a7224 */ /* 0x000fe400078e00ff */
[----:B------:R-:W-:-:S06]  /*16c0*/  VIADD R11, R18, 0x7fe00000 ;  /* 0x7fe00000120b7836 */ /* 0x000fcc0000000000 */
[----:B------:R-:W-:-:S10]  /*16d0*/  DMUL R16, R20, R10 ;  /* 0x0000000a14107228 */ /* 0x000fd40000000000 */
[----:B------:R-:W-:-:S13]  /*16e0*/  FSETP.GTU.AND P0, PT, |R17|, 1.469367938527859385e-39, PT ;  /* 0x001000001100780b */ /* 0x000fda0003f0c200 */
[----:B------:R-:W-:Y:S05]  /*16f0*/  @P0 BRA `(.L_x_75) ;  /* 0x0000000000940947 */ /* 0x000fea0003800000 */
[----:B------:R-:W-:Y:S01]  /*1700*/  DFMA R22, R20, -R24, R22 ;  /* 0x800000181416722b */ /* 0x000fe20000000016 */
[----:B------:R-:W-:-:S09]  /*1710*/  IMAD.MOV.U32 R10, RZ, RZ, RZ ;  /* 0x000000ffff0a7224 */ /* 0x000fd200078e00ff */
[C---:B------:R-:W-:Y:S02]  /*1720*/  FSETP.NEU.AND P0, PT, R23.reuse, RZ, PT ;  /* 0x000000ff1700720b */ /* 0x040fe40003f0d000 */
[----:B------:R-:W-:-:S04]  /*1730*/  LOP3.LUT R19, R23, 0x80000000, R9, 0x48, !PT ;  /* 0x8000000017137812 */ /* 0x000fc800078e4809 */
[----:B------:R-:W-:-:S07]  /*1740*/  LOP3.LUT R11, R19, R11, RZ, 0xfc, !PT ;  /* 0x0000000b130b7212 */ /* 0x000fce00078efcff */
[----:B------:R-:W-:Y:S05]  /*1750*/  @!P0 BRA `(.L_x_75) ;  /* 0x00000000007c8947 */ /* 0x000fea0003800000 */
[----:B------:R-:W-:Y:S01]  /*1760*/  IMAD.MOV R9, RZ, RZ, -R18 ;  /* 0x000000ffff097224 */ /* 0x000fe200078e0a12 */
[----:B------:R-:W-:Y:S01]  /*1770*/  DMUL.RP R10, R20, R10 ;  /* 0x0000000a140a7228 */ /* 0x000fe20000008000 */
[----:B------:R-:W-:-:S06]  /*1780*/  IMAD.MOV.U32 R8, RZ, RZ, RZ ;  /* 0x000000ffff087224 */ /* 0x000fcc00078e00ff */
[----:B------:R-:W-:-:S03]  /*1790*/  DFMA R8, R16, -R8, R20 ;  /* 0x800000081008722b */ /* 0x000fc60000000014 */
[----:B------:R-:W-:-:S03]  /*17a0*/  LOP3.LUT R19, R11, R19, RZ, 0x3c, !PT ;  /* 0x000000130b137212 */ /* 0x000fc600078e3cff */
[----:B------:R-:W-:-:S04]  /*17b0*/  IADD3 R8, PT, PT, -R18, -0x43300000, RZ ;  /* 0xbcd0000012087810 */ /* 0x000fc80007ffe1ff */
[----:B------:R-:W-:-:S04]  /*17c0*/  FSETP.NEU.AND P0, PT, |R9|, R8, PT ;  /* 0x000000080900720b */ /* 0x000fc80003f0d200 */
[----:B------:R-:W-:Y:S02]  /*17d0*/  FSEL R16, R10, R16, !P0 ;  /* 0x000000100a107208 */ /* 0x000fe40004000000 */
[----:B------:R-:W-:Y:S01]  /*17e0*/  FSEL R17, R19, R17, !P0 ;  /* 0x0000001113117208 */ /* 0x000fe20004000000 */
[----:B------:R-:W-:Y:S06]  /*17f0*/  BRA `(.L_x_75) ;  /* 0x0000000000547947 */ /* 0x000fec0003800000 */
.L_x_74:
[----:B------:R-:W-:-:S14]  /*1800*/  DSETP.NAN.AND P0, PT, R10, R10, PT ;  /* 0x0000000a0a00722a */ /* 0x000fdc0003f08000 */
[----:B------:R-:W-:Y:S05]  /*1810*/  @P0 BRA `(.L_x_76) ;  /* 0x0000000000440947 */ /* 0x000fea0003800000 */
[----:B------:R-:W-:-:S14]  /*1820*/  DSETP.NAN.AND P0, PT, R8, R8, PT ;  /* 0x000000080800722a */ /* 0x000fdc0003f08000 */
[----:B------:R-:W-:Y:S05]  /*1830*/  @P0 BRA `(.L_x_77) ;  /* 0x0000000000300947 */ /* 0x000fea0003800000 */
[----:B------:R-:W-:Y:S01]  /*1840*/  ISETP.NE.AND P0, PT, R18, R29, PT ;  /* 0x0000001d1200720c */ /* 0x000fe20003f05270 */
[----:B------:R-:W-:Y:S02]  /*1850*/  IMAD.MOV.U32 R16, RZ, RZ, 0x0 ;  /* 0x00000000ff107424 */ /* 0x000fe400078e00ff */
[----:B------:R-:W-:-:S10]  /*1860*/  IMAD.MOV.U32 R17, RZ, RZ, -0x80000 ;  /* 0xfff80000ff117424 */ /* 0x000fd400078e00ff */
[----:B------:R-:W-:Y:S05]  /*1870*/  @!P0 BRA `(.L_x_75) ;  /* 0x0000000000348947 */ /* 0x000fea0003800000 */
[----:B------:R-:W-:Y:S02]  /*1880*/  ISETP.NE.AND P0, PT, R18, 0x7ff00000, PT ;  /* 0x7ff000001200780c */ /* 0x000fe40003f05270 */
[----:B------:R-:W-:Y:S02]  /*1890*/  LOP3.LUT R17, R11, 0x80000000, R9, 0x48, !PT ;  /* 0x800000000b117812 */ /* 0x000fe400078e4809 */
[----:B------:R-:W-:-:S13]  /*18a0*/  ISETP.EQ.OR P0, PT, R29, RZ, !P0 ;  /* 0x000000ff1d00720c */ /* 0x000fda0004702670 */
[----:B------:R-:W-:Y:S01]  /*18b0*/  @P0 LOP3.LUT R8, R17, 0x7ff00000, RZ, 0xfc, !PT ;  /* 0x7ff0000011080812 */ /* 0x000fe200078efcff */
[----:B------:R-:W-:Y:S02]  /*18c0*/  @!P0 IMAD.MOV.U32 R16, RZ, RZ, RZ ;  /* 0x000000ffff108224 */ /* 0x000fe400078e00ff */
[----:B------:R-:W-:Y:S02]  /*18d0*/  @P0 IMAD.MOV.U32 R16, RZ, RZ, RZ ;  /* 0x000000ffff100224 */ /* 0x000fe400078e00ff */
[----:B------:R-:W-:Y:S01]  /*18e0*/  @P0 IMAD.MOV.U32 R17, RZ, RZ, R8 ;  /* 0x000000ffff110224 */ /* 0x000fe200078e0008 */
[----:B------:R-:W-:Y:S06]  /*18f0*/  BRA `(.L_x_75) ;  /* 0x0000000000147947 */ /* 0x000fec0003800000 */
.L_x_77:
[----:B------:R-:W-:Y:S01]  /*1900*/  LOP3.LUT R17, R9, 0x80000, RZ, 0xfc, !PT ;  /* 0x0008000009117812 */ /* 0x000fe200078efcff */
[----:B------:R-:W-:Y:S01]  /*1910*/  IMAD.MOV.U32 R16, RZ, RZ, R8 ;  /* 0x000000ffff107224 */ /* 0x000fe200078e0008 */
[----:B------:R-:W-:Y:S06]  /*1920*/  BRA `(.L_x_75) ;  /* 0x0000000000087947 */ /* 0x000fec0003800000 */
.L_x_76:
[----:B------:R-:W-:Y:S01]  /*1930*/  LOP3.LUT R17, R11, 0x80000, RZ, 0xfc, !PT ;  /* 0x000800000b117812 */ /* 0x000fe200078efcff */
[----:B------:R-:W-:-:S07]  /*1940*/  IMAD.MOV.U32 R16, RZ, RZ, R10 ;  /* 0x000000ffff107224 */ /* 0x000fce00078e000a */
.L_x_75:
[----:B------:R-:W-:Y:S05]  /*1950*/  BSYNC.RECONVERGENT B1 ;  /* 0x0000000000017941 */ /* 0x000fea0003800200 */
.L_x_73:
[----:B------:R-:W-:Y:S02]  /*1960*/  IMAD.MOV.U32 R27, RZ, RZ, 0x0 ;  /* 0x00000000ff1b7424 */ /* 0x000fe400078e00ff */
[----:B------:R-:W-:Y:S02]  /*1970*/  IMAD.MOV.U32 R8, RZ, RZ, R16 ;  /* 0x000000ffff087224 */ /* 0x000fe400078e0010 */
[----:B------:R-:W-:Y:S01]  /*1980*/  IMAD.MOV.U32 R9, RZ, RZ, R17 ;  /* 0x000000ffff097224 */ /* 0x000fe200078e0011 */
[----:B------:R-:W-:Y:S06]  /*1990*/  RET.REL.NODEC R26 `(_Z7solve_UiPdS_) ;  /* 0xffffffe41a987950 */ /* 0x000fec0003c3ffff */
.L_x_78:
        /* <DEDUP_REMOVED lines=14> */
.L_x_135:


//--------------------- .text._Z7solve_LiPdS_     --------------------------
	.section	.text._Z7solve_LiPdS_,"ax",@progbits
	.align	128
        .global         _Z7solve_LiPdS_
        .type           _Z7solve_LiPdS_,@function
        .size           _Z7solve_LiPdS_,(.L_x_139 - _Z7solve_LiPdS_)
        .other          _Z7solve_LiPdS_,@"STO_CUDA_ENTRY STV_DEFAULT"
_Z7solve_LiPdS_:
.text._Z7solve_LiPdS_:
[----:B------:R-:W0:Y:S01]  /*0000*/  LDC R1, c[0x0][0x37c] ;  /* 0x0000df00ff017b82 */ /* 0x000e220000000800 */
[----:B------:R-:W1:Y:S07]  /*0010*/  LDCU UR4, c[0x0][0x360] ;  /* 0x00006c00ff0477ac */ /* 0x000e6e0008000800 */
[----:B------:R-:W2:Y:S01]  /*0020*/  LDC R7, c[0x0][0x380] ;  /* 0x0000e000ff077b82 */ /* 0x000ea20000000800 */
[----:B------:R-:W-:Y:S01]  /*0030*/  HFMA2 R2, -RZ, RZ, 0, 0 ;  /* 0x00000000ff027431 */ /* 0x000fe200000001ff */
[----:B------:R-:W3:Y:S01]  /*0040*/  S2R R17, SR_TID.X ;  /* 0x0000000000117919 */ /* 0x000ee20000002100 */
[----:B------:R-:W4:Y:S01]  /*0050*/  LDCU.64 UR36, c[0x0][0x358] ;  /* 0x00006b00ff2477ac */ /* 0x000f220008000a00 */
[----:B------:R-:W-:Y:S01]  /*0060*/  BSSY.RECONVERGENT B6, `(.L_x_79) ;  /* 0x000001c000067945 */ /* 0x000fe20003800200 */
[----:B-1----:R-:W1:Y:S01]  /*0070*/  I2F.U32.RP R0, UR4 ;  /* 0x0000000400007d06 */ /* 0x002e620008209000 */
[----:B------:R-:W-:-:S07]  /*0080*/  ISETP.NE.U32.AND P0, PT, RZ, UR4, PT ;  /* 0x00000004ff007c0c */ /* 0x000fce000bf05070 */
[----:B-1----:R-:W1:Y:S02]  /*0090*/  MUFU.RCP R0, R0 ;  /* 0x0000000000007308 */ /* 0x002e640000001000 */
[----:B-1----:R-:W-:-:S06]  /*00a0*/  VIADD R3, R0, 0xffffffe ;  /* 0x0ffffffe00037836 */ /* 0x002fcc0000000000 */
[----:B------:R-:W1:Y:S02]  /*00b0*/  F2I.FTZ.U32.TRUNC.NTZ R3, R3 ;  /* 0x0000000300037305 */ /* 0x000e64000021f000 */
[----:B-1----:R-:W-:-:S04]  /*00c0*/  IMAD.MOV R5, RZ, RZ, -R3 ;  /* 0x000000ffff057224 */ /* 0x002fc800078e0a03 */
[----:B------:R-:W-:-:S04]  /*00d0*/  IMAD R5, R5, UR4, RZ ;  /* 0x0000000405057c24 */ /* 0x000fc8000f8e02ff */
[----:B------:R-:W-:-:S06]  /*00e0*/  IMAD.HI.U32 R2, R3, R5, R2 ;  /* 0x0000000503027227 */ /* 0x000fcc00078e0002 */
[----:B--2---:R-:W-:-:S04]  /*00f0*/  IMAD.HI.U32 R2, R2, R7, RZ ;  /* 0x0000000702027227 */ /* 0x004fc800078e00ff */
[----:B------:R-:W-:-:S04]  /*0100*/  IMAD.MOV R4, RZ, RZ, -R2 ;  /* 0x000000ffff047224 */ /* 0x000fc800078e0a02 */
[----:B------:R-:W-:-:S05]  /*0110*/  IMAD R0, R4, UR4, R7 ;  /* 0x0000000404007c24 */ /* 0x000fca000f8e0207 */
[----:B------:R-:W-:-:S13]  /*0120*/  ISETP.GE.U32.AND P2, PT, R0, UR4, PT ;  /* 0x0000000400007c0c */ /* 0x000fda000bf46070 */
[----:B------:R-:W-:Y:S01]  /*0130*/  @P2 VIADD R0, R0, -UR4 ;  /* 0x8000000400002c36 */ /* 0x000fe20008000000 */
[----:B------:R-:W-:Y:S02]  /*0140*/  @P2 IADD3 R2, PT, PT, R2, 0x1, RZ ;  /* 0x0000000102022810 */ /* 0x000fe40007ffe0ff */
[----:B---3--:R-:W-:Y:S02]  /*0150*/  ISETP.NE.AND P2, PT, R17, RZ, PT ;  /* 0x000000ff1100720c */ /* 0x008fe40003f45270 */
[----:B------:R-:W-:-:S13]  /*0160*/  ISETP.GE.U32.AND P1, PT, R0, UR4, PT ;  /* 0x0000000400007c0c */ /* 0x000fda000bf26070 */
[----:B------:R-:W-:Y:S01]  /*0170*/  @P1 VIADD R2, R2, 0x1 ;  /* 0x0000000102021836 */ /* 0x000fe20000000000 */
[----:B------:R-:W-:Y:S01]  /*0180*/  @!P0 LOP3.LUT R2, RZ, UR4, RZ, 0x33, !PT ;  /* 0x00000004ff028c12 */ /* 0x000fe2000f8e33ff */
[----:B0---4-:R-:W-:Y:S06]  /*0190*/  @P2 BRA `(.L_x_80) ;  /* 0x0000000000202947 */ /* 0x011fec0003800000 */
[----:B------:R-:W-:Y:S01]  /*01a0*/  MOV R0, 0x10 ;  /* 0x0000001000007802 */ /* 0x000fe20000000f00 */
[----:B------:R-:W0:Y:S01]  /*01b0*/  LDCU.64 UR4, c[0x4][URZ] ;  /* 0x01000000ff0477ac */ /* 0x000e220008000a00 */
[----:B------:R-:W-:Y:S02]  /*01c0*/  CS2R R6, SRZ ;  /* 0x0000000000067805 */ /* 0x000fe4000001ff00 */
[----:B------:R1:W2:Y:S01]  /*01d0*/  LDC.64 R8, c[0x4][R0] ;  /* 0x0100000000087b82 */ /* 0x0002a20000000a00 */
[----:B0-----:R-:W-:Y:S01]  /*01e0*/  IMAD.U32 R4, RZ, RZ, UR4 ;  /* 0x00000004ff047e24 */ /* 0x001fe2000f8e00ff */
[----:B-1----:R-:W-:-:S07]  /*01f0*/  MOV R5, UR5 ;  /* 0x0000000500057c02 */ /* 0x002fce0008000f00 */
[----:B------:R-:W-:-:S07]  /*0200*/  LEPC R20, `(.L_x_80) ;  /* 0x000000001014794e */ /* 0x000fce0000000000 */
[----:B--2---:R-:W-:Y:S05]  /*0210*/  CALL.ABS.NOINC R8 ;  /* 0x0000000008007343 */ /* 0x004fea0003c00000 */
.L_x_80:
[----:B------:R-:W-:Y:S05]  /*0220*/  BSYNC.RECONVERGENT B6 ;  /* 0x0000000000067941 */ /* 0x000fea0003800200 */
.L_x_79:
[----:B------:R-:W0:Y:S02]  /*0230*/  LDC R7, c[0x0][0x380] ;  /* 0x0000e000ff077b82 */ /* 0x000e240000000800 */
[----:B0-----:R-:W-:-:S13]  /*0240*/  ISETP.GE.AND P0, PT, R7, 0x2, PT ;  /* 0x000000020700780c */ /* 0x001fda0003f06270 */
[----:B------:R-:W-:Y:S05]  /*0250*/  @!P0 EXIT ;  /* 0x000000000000894d */ /* 0x000fea0003800000 */
[C---:B------:R-:W-:Y:S01]  /*0260*/  IMAD R0, R2.reuse, R17, RZ ;  /* 0x0000001102007224 */ /* 0x040fe200078e02ff */
[----:B------:R-:W-:Y:S01]  /*0270*/  LOP3.LUT R3, R2, 0x3, RZ, 0xc0, !PT ;  /* 0x0000000302037812 */ /* 0x000fe200078ec0ff */
[----:B------:R-:W-:Y:S02]  /*0280*/  IMAD.MOV.U32 R4, RZ, RZ, 0x1 ;  /* 0x00000001ff047424 */ /* 0x000fe400078e00ff */
[C---:B------:R-:W-:Y:S01]  /*0290*/  IMAD R5, R0.reuse, R7, R7 ;  /* 0x0000000700057224 */ /* 0x040fe200078e0207 */
[C---:B------:R-:W-:Y:S01]  /*02a0*/  IADD3 R11, PT, PT, R0.reuse, 0x2, RZ ;  /* 0x00000002000b7810 */ /* 0x040fe20007ffe0ff */
[----:B------:R-:W-:Y:S02]  /*02b0*/  IMAD R7, R7, R0, RZ ;  /* 0x0000000007077224 */ /* 0x000fe400078e02ff */
[----:B------:R-:W-:-:S07]  /*02c0*/  VIADD R9, R0, 0x3 ;  /* 0x0000000300097836 */ /* 0x000fce0000000000 */
.L_x_88:
[----:B------:R-:W-:-:S13]  /*02d0*/  ISETP.GE.AND P0, PT, R2, 0x1, PT ;  /* 0x000000010200780c */ /* 0x000fda0003f06270 */
[----:B01----:R-:W-:Y:S05]  /*02e0*/  @!P0 BRA `(.L_x_81) ;  /* 0x0000000400f08947 */ /* 0x003fea0003800000 */
[----:B------:R-:W0:Y:S01]  /*02f0*/  LDCU.64 UR4, c[0x0][0x388] ;  /* 0x00007100ff0477ac */ /* 0x000e220008000a00 */
[----:B------:R-:W-:Y:S01]  /*0300*/  ISETP.GE.U32.AND P0, PT, R2, 0x4, PT ;  /* 0x000000040200780c */ /* 0x000fe20003f06070 */
[----:B------:R-:W-:Y:S01]  /*0310*/  IMAD.MOV.U32 R8, RZ, RZ, RZ ;  /* 0x000000ffff087224 */ /* 0x000fe200078e00ff */
[C---:B------:R-:W-:Y:S01]  /*0320*/  IADD3 R6, PT, PT, R4.reuse, -0x1, RZ ;  /* 0xffffffff04067810 */ /* 0x040fe20007ffe0ff */
[----:B0-----:R-:W-:Y:S02]  /*0330*/  IMAD.U32 R14, RZ, RZ, UR4 ;  /* 0x00000004ff0e7e24 */ /* 0x001fe4000f8e00ff */
[----:B------:R-:W-:Y:S02]  /*0340*/  IMAD.U32 R15, RZ, RZ, UR5 ;  /* 0x00000005ff0f7e24 */ /* 0x000fe4000f8e00ff */
[----:B------:R-:W-:-:S06]  /*0350*/  IMAD.WIDE.U32 R12, R4, 0x8, R14 ;  /* 0x00000008040c7825 */ /* 0x000fcc00078e000e */
[----:B------:R-:W-:Y:S05]  /*0360*/  @!P0 BRA `(.L_x_82) ;  /* 0x0000000400108947 */ /* 0x000fea0003800000 */
[----:B------:R-:W0:Y:S01]  /*0370*/  LDCU UR4, c[0x0][0x380] ;  /* 0x00007000ff0477ac */ /* 0x000e220008000800 */
[----:B------:R-:W-:Y:S01]  /*0380*/  LOP3.LUT R8, R2, 0x7ffffffc, RZ, 0xc0, !PT ;  /* 0x7ffffffc02087812 */ /* 0x000fe200078ec0ff */
[----:B------:R-:W-:Y:S01]  /*0390*/  BSSY.RECONVERGENT B0, `(.L_x_82) ;  /* 0x0000041000007945 */ /* 0x000fe20003800200 */
[----:B------:R-:W-:Y:S01]  /*03a0*/  IMAD.IADD R26, R5, 0x1, R4 ;  /* 0x00000001051a7824 */ /* 0x000fe200078e0204 */
[----:B------:R-:W-:Y:S01]  /*03b0*/  IADD3 R32, PT, PT, R7, R4, RZ ;  /* 0x0000000407207210 */ /* 0x000fe20007ffe0ff */
[----:B------:R-:W-:Y:S01]  /*03c0*/  IMAD.MOV.U32 R27, RZ, RZ, R0 ;  /* 0x000000ffff1b7224 */ /* 0x000fe200078e0000 */
[----:B------:R-:W-:Y:S01]  /*03d0*/  IADD3 R34, PT, PT, -R8, RZ, RZ ;  /* 0x000000ff08227210 */ /* 0x000fe20007ffe1ff */
[----:B------:R-:W-:Y:S02]  /*03e0*/  IMAD.MOV.U32 R31, RZ, RZ, R9 ;  /* 0x000000ffff1f7224 */ /* 0x000fe400078e0009 */
[--C-:B0-----:R-:W-:Y:S02]  /*03f0*/  IMAD R10, R11, UR4, R4.reuse ;  /* 0x000000040b0a7c24 */ /* 0x101fe4000f8e0204 */
[----:B------:R-:W-:-:S07]  /*0400*/  IMAD R30, R9, UR4, R4 ;  /* 0x00000004091e7c24 */ /* 0x000fce000f8e0204 */
.L_x_83:
[----:B------:R-:W0:Y:S01]  /*0410*/  LDC R33, c[0x0][0x380] ;  /* 0x0000e000ff217b82 */ /* 0x000e220000000800 */
[----:B------:R-:W-:Y:S01]  /*0420*/  VIADD R14, R31, 0xfffffffd ;  /* 0xfffffffd1f0e7836 */ /* 0x000fe20000000000 */
[----:B------:R-:W1:Y:S02]  /*0430*/  LDCU.64 UR4, c[0x0][0x388] ;  /* 0x00007100ff0477ac */ /* 0x000e640008000a00 */
[----:B-1----:R-:W-:Y:S02]  /*0440*/  IMAD.U32 R15, RZ, RZ, UR5 ;  /* 0x00000005ff0f7e24 */ /* 0x002fe4000f8e00ff */
[----:B0-----:R-:W-:-:S04]  /*0450*/  ISETP.GE.AND P0, PT, R14, R33, PT ;  /* 0x000000210e00720c */ /* 0x001fc80003f06270 */
[----:B------:R-:W-:Y:S02]  /*0460*/  ISETP.GT.OR P1, PT, R4, R14, P0 ;  /* 0x0000000e0400720c */ /* 0x000fe40000724670 */
[----:B------:R-:W-:-:S05]  /*0470*/  MOV R14, UR4 ;  /* 0x00000004000e7c02 */ /* 0x000fca0008000f00 */
[----:B------:R-:W-:-:S06]  /*0480*/  IMAD.WIDE R16, R27, 0x8, R14 ;  /* 0x000000081b107825 */ /* 0x000fcc00078e020e */
[----:B------:R-:W0:Y:S01]  /*0490*/  @!P1 LDC.64 R18, c[0x0][0x390] ;  /* 0x0000e400ff129b82 */ /* 0x000e220000000a00 */
[----:B------:R-:W-:Y:S01]  /*04a0*/  @!P1 IADD3 R21, PT, PT, R32, -0x1, RZ ;  /* 0xffffffff20159810 */ /* 0x000fe20007ffe0ff */
[----:B------:R-:W2:Y:S04]  /*04b0*/  @!P1 LDG.E.64 R36, desc[UR36][R12.64+-0x8] ;  /* 0xfffff8240c249981 */ /* 0x000ea8000c1e1b00 */
[----:B0-----:R-:W-:Y:S02]  /*04c0*/  @!P1 IMAD.WIDE R18, R21, 0x8, R18 ;  /* 0x0000000815129825 */ /* 0x001fe400078e0212 */
[----:B------:R-:W2:Y:S04]  /*04d0*/  @!P1 LDG.E.64 R20, desc[UR36][R16.64] ;  /* 0x0000002410149981 */ /* 0x000ea8000c1e1b00 */
[----:B------:R-:W2:Y:S01]  /*04e0*/  @!P1 LDG.E.64 R18, desc[UR36][R18.64] ;  /* 0x0000002412129981 */ /* 0x000ea2000c1e1b00 */
[----:B------:R-:W-:-:S05]  /*04f0*/  VIADD R22, R31, 0xfffffffe ;  /* 0xfffffffe1f167836 */ /* 0x000fca0000000000 */
[----:B------:R-:W-:-:S04]  /*0500*/  ISETP.GE.AND P0, PT, R22, R33, PT ;  /* 0x000000211600720c */ /* 0x000fc80003f06270 */
[----:B------:R-:W-:-:S13]  /*0510*/  ISETP.GT.OR P0, PT, R4, R22, P0 ;  /* 0x000000160400720c */ /* 0x000fda0000704670 */
[----:B------:R-:W0:Y:S01]  /*0520*/  @!P0 LDC.64 R24, c[0x0][0x390] ;  /* 0x0000e400ff188b82 */ /* 0x000e220000000a00 */
[----:B------:R-:W-:Y:S01]  /*0530*/  VIADD R22, R31, 0xffffffff ;  /* 0xffffffff1f167836 */ /* 0x000fe20000000000 */
[----:B--2---:R-:W-:Y:S01]  /*0540*/  @!P1 DFMA R36, -R18, R36, R20 ;  /* 0x000000241224922b */ /* 0x004fe20000000114 */
[----:B------:R-:W-:-:S05]  /*0550*/  @!P0 IADD3 R21, PT, PT, R26, -0x1, RZ ;  /* 0xffffffff1a158810 */ /* 0x000fca0007ffe0ff */
[----:B0-----:R-:W-:Y:S01]  /*0560*/  @!P0 IMAD.WIDE R24, R21, 0x8, R24 ;  /* 0x0000000815188825 */ /* 0x001fe200078e0218 */
[----:B------:R-:W-:Y:S04]  /*0570*/  @!P1 STG.E.64 desc[UR36][R16.64], R36 ;  /* 0x0000002410009986 */ /* 0x000fe8000c101b24 */
[----:B------:R-:W2:Y:S04]  /*0580*/  @!P0 LDG.E.64 R20, desc[UR36][R16.64+0x8] ;  /* 0x0000082410148981 */ /* 0x000ea8000c1e1b00 */
[----:B------:R-:W2:Y:S04]  /*0590*/  @!P0 LDG.E.64 R28, desc[UR36][R12.64+-0x8] ;  /* 0xfffff8240c1c8981 */ /* 0x000ea8000c1e1b00 */
[----:B------:R-:W2:Y:S01]  /*05a0*/  @!P0 LDG.E.64 R18, desc[UR36][R24.64] ;  /* 0x0000002418128981 */ /* 0x000ea2000c1e1b00 */
[----:B------:R-:W-:-:S04]  /*05b0*/  ISETP.GE.AND P1, PT, R22, R33, PT ;  /* 0x000000211600720c */ /* 0x000fc80003f26270 */
[----:B------:R-:W-:-:S13]  /*05c0*/  ISETP.GT.OR P1, PT, R4, R22, P1 ;  /* 0x000000160400720c */ /* 0x000fda0000f24670 */
[----:B------:R-:W0:Y:S01]  /*05d0*/  @!P1 LDC.64 R22, c[0x0][0x390] ;  /* 0x0000e400ff169b82 */ /* 0x000e220000000a00 */
[----:B--2---:R-:W-:Y:S01]  /*05e0*/  @!P0 DFMA R28, -R18, R28, R20 ;  /* 0x0000001c121c822b */ /* 0x004fe20000000114 */
[----:B------:R-:W-:-:S05]  /*05f0*/  @!P1 IADD3 R19, PT, PT, R10, -0x1, RZ ;  /* 0xffffffff0a139810 */ /* 0x000fca0007ffe0ff */
[----:B0-----:R-:W-:Y:S01]  /*0600*/  @!P1 IMAD.WIDE R22, R19, 0x8, R22 ;  /* 0x0000000813169825 */ /* 0x001fe200078e0216 */
[----:B------:R0:W-:Y:S04]  /*0610*/  @!P0 STG.E.64 desc[UR36][R16.64+0x8], R28 ;  /* 0x0000081c10008986 */ /* 0x0001e8000c101b24 */
[----:B------:R-:W2:Y:S04]  /*0620*/  @!P1 LDG.E.64 R18, desc[UR36][R16.64+0x10] ;  /* 0x0000102410129981 */ /* 0x000ea8000c1e1b00 */
[----:B------:R-:W2:Y:S04]  /*0630*/  @!P1 LDG.E.64 R20, desc[UR36][R12.64+-0x8] ;  /* 0xfffff8240c149981 */ /* 0x000ea8000c1e1b00 */
[----:B------:R-:W2:Y:S01]  /*0640*/  @!P1 LDG.E.64 R22, desc[UR36][R22.64] ;  /* 0x0000002416169981 */ /* 0x000ea2000c1e1b00 */
[----:B------:R-:W-:-:S04]  /*0650*/  ISETP.GE.AND P0, PT, R31, R33, PT ;  /* 0x000000211f00720c */ /* 0x000fc80003f06270 */
[----:B------:R-:W-:-:S13]  /*0660*/  ISETP.GT.OR P0, PT, R4, R31, P0 ;  /* 0x0000001f0400720c */ /* 0x000fda0000704670 */
[----:B------:R-:W1:Y:S01]  /*0670*/  @!P0 LDC.64 R24, c[0x0][0x390] ;  /* 0x0000e400ff188b82 */ /* 0x000e620000000a00 */
[----:B--2---:R-:W-:Y:S01]  /*0680*/  @!P1 DFMA R18, -R22, R20, R18 ;  /* 0x000000141612922b */ /* 0x004fe20000000112 */
[----:B------:R-:W-:-:S04]  /*0690*/  @!P0 VIADD R21, R30, 0xffffffff ;  /* 0xffffffff1e158836 */ /* 0x000fc80000000000 */
[----:B-1----:R-:W-:Y:S02]  /*06a0*/  @!P0 IMAD.WIDE R24, R21, 0x8, R24 ;  /* 0x0000000815188825 */ /* 0x002fe400078e0218 */
[----:B------:R1:W-:Y:S04]  /*06b0*/  @!P1 STG.E.64 desc[UR36][R16.64+0x10], R18 ;  /* 0x0000101210009986 */ /* 0x0003e8000c101b24 */
[----:B------:R-:W2:Y:S04]  /*06c0*/  @!P0 LDG.E.64 R20, desc[UR36][R16.64+0x18] ;  /* 0x0000182410148981 */ /* 0x000ea8000c1e1b00 */
[----:B0-----:R-:W2:Y:S04]  /*06d0*/  @!P0 LDG.E.64 R28, desc[UR36][R12.64+-0x8] ;  /* 0xfffff8240c1c8981 */ /* 0x001ea8000c1e1b00 */
[----:B------:R-:W2:Y:S01]  /*06e0*/  @!P0 LDG.E.64 R24, desc[UR36][R24.64] ;  /* 0x0000002418188981 */ /* 0x000ea2000c1e1b00 */
[----:B------:R-:W-:Y:S01]  /*06f0*/  IADD3 R34, PT, PT, R34, 0x4, RZ ;  /* 0x0000000422227810 */ /* 0x000fe20007ffe0ff */
[C---:B------:R-:W-:Y:S01]  /*0700*/  IMAD R26, R33.reuse, 0x4, R26 ;  /* 0x00000004211a7824 */ /* 0x040fe200078e021a */
[C---:B------:R-:W-:Y:S01]  /*0710*/  LEA R10, R33.reuse, R10, 0x2 ;  /* 0x0000000a210a7211 */ /* 0x040fe200078e10ff */
[C---:B------:R-:W-:Y:S01]  /*0720*/  IMAD R30, R33.reuse, 0x4, R30 ;  /* 0x00000004211e7824 */ /* 0x040fe200078e021e */
[----:B------:R-:W-:Y:S01]  /*0730*/  LEA R32, R33, R32, 0x2 ;  /* 0x0000002021207211 */ /* 0x000fe200078e10ff */
[----:B------:R-:W-:Y:S01]  /*0740*/  VIADD R27, R27, 0x4 ;  /* 0x000000041b1b7836 */ /* 0x000fe20000000000 */
[----:B------:R-:W-:Y:S01]  /*0750*/  IADD3 R31, PT, PT, R31, 0x4, RZ ;  /* 0x000000041f1f7810 */ /* 0x000fe20007ffe0ff */
[----:B--2---:R-:W-:-:S07]  /*0760*/  @!P0 DFMA R20, -R24, R28, R20 ;  /* 0x0000001c1814822b */ /* 0x004fce0000000114 */
[----:B------:R1:W-:Y:S01]  /*0770*/  @!P0 STG.E.64 desc[UR36][R16.64+0x18], R20 ;  /* 0x0000181410008986 */ /* 0x0003e2000c101b24 */
[----:B------:R-:W-:-:S13]  /*0780*/  ISETP.NE.AND P0, PT, R34, RZ, PT ;  /* 0x000000ff2200720c */ /* 0x000fda0003f05270 */
[----:B-1----:R-:W-:Y:S05]  /*0790*/  @P0 BRA `(.L_x_83) ;  /* 0xfffffffc001c0947 */ /* 0x002fea000383ffff */
[----:B------:R-:W-:Y:S05]  /*07a0*/  BSYNC.RECONVERGENT B0 ;  /* 0x0000000000007941 */ /* 0x000fea0003800200 */
.L_x_82:
[----:B------:R-:W-:-:S13]  /*07b0*/  ISETP.NE.AND P0, PT, R3, RZ, PT ;  /* 0x000000ff0300720c */ /* 0x000fda0003f05270 */
[----:B------:R-:W-:Y:S05]  /*07c0*/  @!P0 BRA `(.L_x_81) ;  /* 0x0000000000b88947 */ /* 0x000fea0003800000 */
[----:B------:R-:W0:Y:S01]  /*07d0*/  LDC R17, c[0x0][0x380] ;  /* 0x0000e000ff117b82 */ /* 0x000e220000000800 */
[----:B------:R-:W-:Y:S01]  /*07e0*/  IMAD.IADD R19, R0, 0x1, R8 ;  /* 0x0000000100137824 */ /* 0x000fe200078e0208 */
[----:B------:R-:W-:Y:S01]  /*07f0*/  BSSY.RECONVERGENT B0, `(.L_x_84) ;  /* 0x000000e000007945 */ /* 0x000fe20003800200 */
[----:B------:R-:W-:Y:S02]  /*0800*/  ISETP.NE.AND P1, PT, R3, 0x1, PT ;  /* 0x000000010300780c */ /* 0x000fe40003f25270 */
[C---:B------:R-:W-:Y:S01]  /*0810*/  IMAD.WIDE R14, R19.reuse, 0x8, R14 ;  /* 0x00000008130e7825 */ /* 0x040fe200078e020e */
[----:B0-----:R-:W-:-:S04]  /*0820*/  ISETP.GE.AND P0, PT, R19, R17, PT ;  /* 0x000000111300720c */ /* 0x001fc80003f06270 */
[----:B------:R-:W-:-:S13]  /*0830*/  ISETP.GT.OR P0, PT, R4, R19, P0 ;  /* 0x000000130400720c */ /* 0x000fda0000704670 */
[----:B------:R-:W-:Y:S05]  /*0840*/  @P0 BRA `(.L_x_85) ;  /* 0x0000000000200947 */ /* 0x000fea0003800000 */
[----:B------:R-:W0:Y:S01]  /*0850*/  LDC.64 R22, c[0x0][0x390] ;  /* 0x0000e400ff167b82 */ /* 0x000e220000000a00 */
[----:B------:R-:W-:Y:S01]  /*0860*/  IMAD R21, R19, R17, R6 ;  /* 0x0000001113157224 */ /* 0x000fe200078e0206 */
[----:B------:R-:W2:Y:S03]  /*0870*/  LDG.E.64 R24, desc[UR36][R12.64+-0x8] ;  /* 0xfffff8240c187981 */ /* 0x000ea6000c1e1b00 */
[----:B0-----:R-:W-:Y:S02]  /*0880*/  IMAD.WIDE R22, R21, 0x8, R22 ;  /* 0x0000000815167825 */ /* 0x001fe400078e0216 */
[----:B------:R-:W2:Y:S04]  /*0890*/  LDG.E.64 R20, desc[UR36][R14.64] ;  /* 0x000000240e147981 */ /* 0x000ea8000c1e1b00 */
[----:B------:R-:W2:Y:S02]  /*08a0*/  LDG.E.64 R22, desc[UR36][R22.64] ;  /* 0x0000002416167981 */ /* 0x000ea4000c1e1b00 */
[----:B--2---:R-:W-:-:S07]  /*08b0*/  DFMA R20, -R22, R24, R20 ;  /* 0x000000181614722b */ /* 0x004fce0000000114 */
[----:B------:R0:W-:Y:S04]  /*08c0*/  STG.E.64 desc[UR36][R14.64], R20 ;  /* 0x000000140e007986 */ /* 0x0001e8000c101b24 */
.L_x_85:
[----:B------:R-:W-:Y:S05]  /*08d0*/  BSYNC.RECONVERGENT B0 ;  /* 0x0000000000007941 */ /* 0x000fea0003800200 */
.L_x_84:
[----:B------:R-:W-:Y:S05]  /*08e0*/  @!P1 BRA `(.L_x_81) ;  /* 0x0000000000709947 */ /* 0x000fea0003800000 */
[----:B0-----:R-:W-:Y:S01]  /*08f0*/  IADD3 R21, PT, PT, R19, 0x1, RZ ;  /* 0x0000000113157810 */ /* 0x001fe20007ffe0ff */
[----:B------:R-:W-:Y:S01]  /*0900*/  BSSY.RECONVERGENT B0, `(.L_x_86) ;  /* 0x000000d000007945 */ /* 0x000fe20003800200 */
[----:B------:R-:W-:Y:S02]  /*0910*/  ISETP.NE.AND P1, PT, R3, 0x2, PT ;  /* 0x000000020300780c */ /* 0x000fe40003f25270 */
[----:B------:R-:W-:-:S04]  /*0920*/  ISETP.GE.AND P0, PT, R21, R17, PT ;  /* 0x000000111500720c */ /* 0x000fc80003f06270 */
        /* <DEDUP_REMOVED lines=10> */
.L_x_87:
[----:B------:R-:W-:Y:S05]  /*09d0*/  BSYNC.RECONVERGENT B0 ;  /* 0x0000000000007941 */ /* 0x000fea0003800200 */
.L_x_86:
[----:B------:R-:W-:Y:S05]  /*09e0*/  @!P1 BRA `(.L_x_81) ;  /* 0x0000000000309947 */ /* 0x000fea0003800000 */
[----:B------:R-:W-:-:S05]  /*09f0*/  VIADD R8, R19, 0x2 ;  /* 0x0000000213087836 */ /* 0x000fca0000000000 */
[----:B------:R-:W-:-:S04]  /*0a00*/  ISETP.GE.AND P0, PT, R8, R17, PT ;  /* 0x000000110800720c */ /* 0x000fc80003f06270 */
[----:B------:R-:W-:-:S13]  /*0a10*/  ISETP.GT.OR P0, PT, R4, R8, P0 ;  /* 0x000000080400720c */ /* 0x000fda0000704670 */
[----:B------:R-:W-:Y:S05]  /*0a20*/  @P0 BRA `(.L_x_81) ;  /* 0x0000000000200947 */ /* 0x000fea0003800000 */
[----:B------:R-:W1:Y:S01]  /*0a30*/  LDC.64 R18, c[0x0][0x390] ;  /* 0x0000e400ff127b82 */ /* 0x000e620000000a00 */
[----:B------:R-:W-:Y:S01]  /*0a40*/  IMAD R17, R8, R17, R6 ;  /* 0x0000001108117224 */ /* 0x000fe200078e0206 */
[----:B------:R-:W2:Y:S03]  /*0a50*/  LDG.E.64 R12, desc[UR36][R12.64+-0x8] ;  /* 0xfffff8240c0c7981 */ /* 0x000ea6000c1e1b00 */
[----:B-1----:R-:W-:Y:S02]  /*0a60*/  IMAD.WIDE R18, R17, 0x8, R18 ;  /* 0x0000000811127825 */ /* 0x002fe400078e0212 */
[----:B------:R-:W2:Y:S04]  /*0a70*/  LDG.E.64 R16, desc[UR36][R14.64+0x10] ;  /* 0x000010240e107981 */ /* 0x000ea8000c1e1b00 */
[----:B------:R-:W2:Y:S02]  /*0a80*/  LDG.E.64 R18, desc[UR36][R18.64] ;  /* 0x0000002412127981 */ /* 0x000ea4000c1e1b00 */
[----:B--2---:R-:W-:-:S07]  /*0a90*/  DFMA R16, -R18, R12, R16 ;  /* 0x0000000c1210722b */ /* 0x004fce0000000110 */
[----:B------:R1:W-:Y:S04]  /*0aa0*/  STG.E.64 desc[UR36][R14.64+0x10], R16 ;  /* 0x000010100e007986 */ /* 0x0003e8000c101b24 */
.L_x_81:
[----:B------:R-:W-:Y:S05]  /*0ab0*/  WARPSYNC.ALL ;  /* 0x0000000000007948 */ /* 0x000fea0003800000 */
[----:B------:R-:W2:Y:S01]  /*0ac0*/  LDCU UR4, c[0x0][0x380] ;  /* 0x00007000ff0477ac */ /* 0x000ea20008000800 */
[----:B------:R-:W-:Y:S01]  /*0ad0*/  IADD3 R4, PT, PT, R4, 0x1, RZ ;  /* 0x0000000104047810 */ /* 0x000fe20007ffe0ff */
[----:B------:R-:W-:Y:S03]  /*0ae0*/  BAR.SYNC.DEFER_BLOCKING 0x0 ;  /* 0x0000000000007b1d */ /* 0x000fe60000010000 */
[----:B--2---:R-:W-:-:S13]  /*0af0*/  ISETP.NE.AND P0, PT, R4, UR4, PT ;  /* 0x0000000404007c0c */ /* 0x004fda000bf05270 */
[----:B------:R-:W-:Y:S05]  /*0b00*/  @P0 BRA `(.L_x_88) ;  /* 0xfffffff400f00947 */ /* 0x000fea000383ffff */
[----:B------:R-:W-:Y:S05]  /*0b10*/  EXIT ;  /* 0x000000000000794d */ /* 0x000fea0003800000 */
.L_x_89:
        /* <DEDUP_REMOVED lines=14> */
.L_x_139:


//--------------------- .text._Z2LUiPd            --------------------------
	.section	.text._Z2LUiPd,"ax",@progbits
	.align	128
        .global         _Z2LUiPd
        .type           _Z2LUiPd,@function
        .size           _Z2LUiPd,(.L_x_136 - _Z2LUiPd)
        .other          _Z2LUiPd,@"STO_CUDA_ENTRY STV_DEFAULT"
_Z2LUiPd:
.text._Z2LUiPd:
[----:B------:R-:W-:Y:S01]  /*0000*/  LDC R1, c[0x0][0x37c] ;  /* 0x0000df00ff017b82 */ /* 0x000fe20000000800 */
[----:B------:R-:W0:Y:S01]  /*0010*/  LDCU UR17, c[0x0][0x360] ;  /* 0x00006c00ff1177ac */ /* 0x000e220008000800 */
[----:B------:R-:W1:Y:S01]  /*0020*/  LDCU UR10, c[0x0][0x380] ;  /* 0x00007000ff0a77ac */ /* 0x000e620008000800 */
[----:B------:R-:W-:Y:S01]  /*0030*/  UMOV UR4, URZ ;  /* 0x000000ff00047c82 */ /* 0x000fe20008000000 */
[----:B0-----:R-:W0:Y:S01]  /*0040*/  I2F.U32.RP R0, UR17 ;  /* 0x0000001100007d06 */ /* 0x001e220008209000 */
[----:B-1----:R-:W-:-:S06]  /*0050*/  UISETP.GE.AND UP0, UPT, UR10, 0x2, UPT ;  /* 0x000000020a00788c */ /* 0x002fcc000bf06270 */
[----:B------:R-:W-:Y:S01]  /*0060*/  PLOP3.LUT P0, PT, PT, PT, UP0, 0x80, 0x8 ;  /* 0x000000000008781c */ /* 0x000fe20003f0f008 */
[----:B0-----:R-:W0:Y:S02]  /*0070*/  MUFU.RCP R0, R0 ;  /* 0x0000000000007308 */ /* 0x001e240000001000 */
[----:B0-----:R-:W-:-:S06]  /*0080*/  VIADD R2, R0, 0xffffffe ;  /* 0x0ffffffe00027836 */ /* 0x001fcc0000000000 */
[----:B------:R-:W0:Y:S02]  /*0090*/  F2I.FTZ.U32.TRUNC.NTZ R2, R2 ;  /* 0x0000000200027305 */ /* 0x000e24000021f000 */
[----:B0-----:R-:W-:-:S13]  /*00a0*/  R2UR UR5, R2 ;  /* 0x00000000020572ca */ /* 0x001fda00000e0000 */
[----:B------:R-:W-:-:S04]  /*00b0*/  UIADD3 UR6, UPT, UPT, URZ, -UR5, URZ ;  /* 0x80000005ff067290 */ /* 0x000fc8000fffe0ff */
[----:B------:R-:W-:-:S04]  /*00c0*/  UIMAD UR6, UR6, UR17, URZ ;  /* 0x00000011060672a4 */ /* 0x000fc8000f8e02ff */
[----:B------:R-:W-:-:S04]  /*00d0*/  UIMAD.WIDE.U32 UR4, UR5, UR6, UR4 ;  /* 0x00000006050472a5 */ /* 0x000fc8000f8e0004 */
[----:B------:R-:W-:-:S07]  /*00e0*/  UIMAD.WIDE.U32 UR4, UR5, UR10, URZ ;  /* 0x0000000a050472a5 */ /* 0x000fce000f8e00ff */
[----:B------:R-:W-:Y:S02]  /*00f0*/  UMOV UR8, UR5 ;  /* 0x0000000500087c82 */ /* 0x000fe40008000000 */
[----:B------:R-:W-:-:S04]  /*0100*/  UIADD3 UR4, UPT, UPT, -UR8, URZ, URZ ;  /* 0x000000ff08047290 */ /* 0x000fc8000fffe1ff */
[----:B------:R-:W-:-:S04]  /*0110*/  UIMAD UR4, UR17, UR4, UR10 ;  /* 0x00000004110472a4 */ /* 0x000fc8000f8e020a */
[----:B------:R-:W-:Y:S01]  /*0120*/  UISETP.GE.U32.AND UP0, UPT, UR4, UR17, UPT ;  /* 0x000000110400728c */ /* 0x000fe2000bf06070 */
[----:B------:R-:W-:Y:S10]  /*0130*/  @!P0 EXIT ;  /* 0x000000000000894d */ /* 0x000ff40003800000 */
[----:B------:R-:W0:Y:S01]  /*0140*/  S2R R28, SR_TID.X ;  /* 0x00000000001c7919 */ /* 0x000e220000002100 */
[----:B------:R-:W-:Y:S02]  /*0150*/  @UP0 UIADD3 UR4, UPT, UPT, UR4, -UR17, URZ ;  /* 0x8000001104040290 */ /* 0x000fe4000fffe0ff */
[----:B------:R-:W-:Y:S01]  /*0160*/  IMAD.U32 R11, RZ, RZ, UR17 ;  /* 0x00000011ff0b7e24 */ /* 0x000fe2000f8e00ff */
[----:B------:R-:W-:Y:S02]  /*0170*/  UISETP.NE.U32.AND UP2, UPT, UR17, URZ, UPT ;  /* 0x000000ff1100728c */ /* 0x000fe4000bf45070 */
[----:B------:R-:W-:Y:S01]  /*0180*/  IMAD.U32 R3, RZ, RZ, UR17 ;  /* 0x00000011ff037e24 */ /* 0x000fe2000f8e00ff */
[----:B------:R-:W-:Y:S01]  /*0190*/  UISETP.GE.U32.AND UP1, UPT, UR4, UR17, UPT ;  /* 0x000000110400728c */ /* 0x000fe2000bf26070 */
[----:B------:R-:W-:Y:S01]  /*01a0*/  PRMT R27, RZ, 0x7610, R27 ;  /* 0x00007610ff1b7816 */ /* 0x000fe2000000001b */
[----:B------:R-:W-:Y:S01]  /*01b0*/  @UP0 UIADD3 UR8, UPT, UPT, UR8, 0x1, URZ ;  /* 0x0000000108080890 */ /* 0x000fe2000fffe0ff */
[----:B------:R-:W-:Y:S01]  /*01c0*/  PRMT R26, RZ, 0x7610, R26 ;  /* 0x00007610ff1a7816 */ /* 0x000fe2000000001a */
[----:B------:R-:W-:Y:S01]  /*01d0*/  UIMAD UR15, UR17, UR10, URZ ;  /* 0x0000000a110f72a4 */ /* 0x000fe2000f8e02ff */
[----:B------:R-:W1:Y:S01]  /*01e0*/  LDCU.U16 UR16, c[0x0][0x380] ;  /* 0x00007000ff1077ac */ /* 0x000e620008000400 */
[----:B------:R-:W2:Y:S05]  /*01f0*/  LDCU.64 UR18, c[0x0][0x358] ;  /* 0x00006b00ff1277ac */ /* 0x000eaa0008000a00 */
[----:B------:R-:W-:-:S02]  /*0200*/  @UP1 UIADD3 UR8, UPT, UPT, UR8, 0x1, URZ ;  /* 0x0000000108081890 */ /* 0x000fc4000fffe0ff */
[----:B------:R-:W-:Y:S02]  /*0210*/  @!UP2 ULOP3.LUT UR8, URZ, UR17, URZ, 0x33, !UPT ;  /* 0x00000011ff08a292 */ /* 0x000fe4000f8e33ff */
[----:B------:R-:W-:Y:S02]  /*0220*/  UIADD3 UR10, UPT, UPT, UR10, -0x1, URZ ;  /* 0xffffffff0a0a7890 */ /* 0x000fe4000fffe0ff */
[----:B------:R-:W-:Y:S01]  /*0230*/  ULOP3.LUT UR14, UR8, 0x3, URZ, 0xc0, !UPT ;  /* 0x00000003080e7892 */ /* 0x000fe2000f8ec0ff */
[----:B------:R-:W-:Y:S01]  /*0240*/  UMOV UR4, URZ ;  /* 0x000000ff00047c82 */ /* 0x000fe20008000000 */
[----:B0-----:R-:W-:Y:S01]  /*0250*/  LEA R11, R11, R28, 0x1 ;  /* 0x0000001c0b0b7211 */ /* 0x001fe200078e08ff */
[----:B------:R-:W-:Y:S02]  /*0260*/  IMAD R10, R3, 0x3, R28 ;  /* 0x00000003030a7824 */ /* 0x000fe400078e021c */
[----:B-12---:R-:W-:-:S07]  /*0270*/  VIADD R9, R28, UR17 ;  /* 0x000000111c097c36 */ /* 0x006fce0008000000 */
.L_x_128:
[----:B------:R-:W-:-:S09]  /*0280*/  UISETP.GE.AND UP0, UPT, UR8, 0x1, UPT ;  /* 0x000000010800788c */ /* 0x000fd2000bf06270 */
[----:B012345:R-:W-:Y:S05]  /*0290*/  BRA.U !UP0, `(.L_x_90) ;  /* 0x0000001908907547 */ /* 0x03ffea000b800000 */
[----:B------:R-:W0:Y:S01]  /*02a0*/  LDCU UR6, c[0x0][0x380] ;  /* 0x00007000ff0677ac */ /* 0x000e220008000800 */
[----:B------:R-:W1:Y:S01]  /*02b0*/  LDC.64 R12, c[0x0][0x388] ;  /* 0x0000e200ff0c7b82 */ /* 0x000e620000000a00 */
[----:B0-----:R-:W-:-:S04]  /*02c0*/  UIMAD UR20, UR4, UR6, URZ ;  /* 0x00000006041472a4 */ /* 0x001fc8000f8e02ff */
[----:B------:R-:W-:-:S06]  /*02d0*/  UIADD3 UR5, UPT, UPT, UR20, UR4, URZ ;  /* 0x0000000414057290 */ /* 0x000fcc000fffe0ff */
[----:B------:R-:W-:-:S04]  /*02e0*/  IMAD.U32 R3, RZ, RZ, UR5 ;  /* 0x00000005ff037e24 */ /* 0x000fc8000f8e00ff */
[----:B-1----:R-:W-:-:S06]  /*02f0*/  IMAD.WIDE.U32 R12, R3, 0x8, R12 ;  /* 0x00000008030c7825 */ /* 0x002fcc00078e000c */
[----:B------:R-:W5:Y:S01]  /*0300*/  LDG.E.64 R12, desc[UR18][R12.64] ;  /* 0x000000120c0c7981 */ /* 0x000f62000c1e1b00 */
[----:B------:R-:W-:Y:S01]  /*0310*/  LOP3.LUT R0, R27, 0x3, RZ, 0x3c, !PT ;  /* 0x000000031b007812 */ /* 0x000fe200078e3cff */
[----:B------:R-:W-:Y:S01]  /*0320*/  UISETP.GE.U32.AND UP0, UPT, UR8, 0x4, UPT ;  /* 0x000000040800788c */ /* 0x000fe2000bf06070 */
[----:B------:R-:W-:Y:S02]  /*0330*/  IMAD.MOV.U32 R3, RZ, RZ, RZ ;  /* 0x000000ffff037224 */ /* 0x000fe400078e00ff */
[----:B------:R-:W-:-:S13]  /*0340*/  R2UR UR5, R0 ;  /* 0x00000000000572ca */ /* 0x000fda00000e0000 */
[----:B------:R-:W-:Y:S01]  /*0350*/  UIADD3 UR11, UPT, UPT, UR16, UR5, URZ ;  /* 0x00000005100b7290 */ /* 0x000fe2000fffe0ff */
[----:B------:R-:W-:Y:S11]  /*0360*/  BRA.U !UP0, `(.L_x_91) ;  /* 0x0000000908347547 */ /* 0x000ff6000b800000 */
[----:B------:R-:W-:Y:S01]  /*0370*/  MOV R0, UR4 ;  /* 0x0000000400007c02 */ /* 0x000fe20008000f00 */
[----:B------:R-:W-:Y:S01]  /*0380*/  ULOP3.LUT UR5, UR8, 0x7ffffffc, URZ, 0xc0, !UPT ;  /* 0x7ffffffc08057892 */ /* 0x000fe2000f8ec0ff */
[----:B------:R-:W-:Y:S01]  /*0390*/  IMAD.MOV.U32 R8, RZ, RZ, R28 ;  /* 0x000000ffff087224 */ /* 0x000fe200078e001c */
[----:B------:R-:W-:Y:S01]  /*03a0*/  MOV R5, R9 ;  /* 0x0000000900057202 */ /* 0x000fe20000000f00 */
[----:B------:R-:W-:Y:S01]  /*03b0*/  IMAD.MOV.U32 R7, RZ, RZ, R10 ;  /* 0x000000ffff077224 */ /* 0x000fe200078e000a */
[----:B------:R-:W-:Y:S01]  /*03c0*/  UIADD3 UR5, UPT, UPT, -UR5, URZ, URZ ;  /* 0x000000ff05057290 */ /* 0x000fe2000fffe1ff */
[--C-:B------:R-:W-:Y:S02]  /*03d0*/  IMAD R4, R9, UR6, R0.reuse ;  /* 0x0000000609047c24 */ /* 0x100fe4000f8e0200 */
[--C-:B------:R-:W-:Y:S02]  /*03e0*/  IMAD R3, R11, UR6, R0.reuse ;  /* 0x000000060b037c24 */ /* 0x100fe4000f8e0200 */
[----:B------:R-:W-:-:S02]  /*03f0*/  IMAD R2, R10, UR6, R0 ;  /* 0x000000060a027c24 */ /* 0x000fc4000f8e0200 */
[----:B------:R-:W-:Y:S02]  /*0400*/  IMAD.MOV.U32 R6, RZ, RZ, R11 ;  /* 0x000000ffff067224 */ /* 0x000fe400078e000b */
[----:B------:R-:W-:-:S07]  /*0410*/  IMAD R0, R28, UR6, R0 ;  /* 0x000000061c007c24 */ /* 0x000fce000f8e0200 */
.L_x_108:
[----:B------:R-:W-:Y:S01]  /*0420*/  ISETP.GT.AND P0, PT, R8, UR4, PT ;  /* 0x0000000408007c0c */ /* 0x000fe2000bf04270 */
[----:B------:R-:W-:-:S12]  /*0430*/  BSSY.RECONVERGENT B1, `(.L_x_92) ;  /* 0x000001a000017945 */ /* 0x000fd80003800200 */
[----:B0123--:R-:W-:Y:S05]  /*0440*/  @!P0 BRA `(.L_x_93) ;  /* 0x0000000000608947 */ /* 0x00ffea0003800000 */
[----:B------:R-:W0:Y:S02]  /*0450*/  LDC.64 R24, c[0x0][0x388] ;  /* 0x0000e200ff187b82 */ /* 0x000e240000000a00 */
[----:B0-----:R-:W-:-:S05]  /*0460*/  IMAD.WIDE R24, R0, 0x8, R24 ;  /* 0x0000000800187825 */ /* 0x001fca00078e0218 */
[----:B------:R-:W2:Y:S01]  /*0470*/  LDG.E.64 R14, desc[UR18][R24.64] ;  /* 0x00000012180e7981 */ /* 0x000ea2000c1e1b00 */
[----:B-----5:R-:W0:Y:S01]  /*0480*/  MUFU.RCP64H R19, R13 ;  /* 0x0000000d00137308 */ /* 0x020e220000001800 */
[----:B------:R-:W-:Y:S01]  /*0490*/  IMAD.MOV.U32 R18, RZ, RZ, 0x1 ;  /* 0x00000001ff127424 */ /* 0x000fe200078e00ff */
[----:B------:R-:W-:Y:S05]  /*04a0*/  BSSY.RECONVERGENT B2, `(.L_x_94) ;  /* 0x0000011000027945 */ /* 0x000fea0003800200 */
[----:B0-----:R-:W-:-:S08]  /*04b0*/  DFMA R16, -R12, R18, 1 ;  /* 0x3ff000000c10742b */ /* 0x001fd00000000112 */
[----:B------:R-:W-:-:S08]  /*04c0*/  DFMA R16, R16, R16, R16 ;  /* 0x000000101010722b */ /* 0x000fd00000000010 */
[----:B------:R-:W-:-:S08]  /*04d0*/  DFMA R16, R18, R16, R18 ;  /* 0x000000101210722b */ /* 0x000fd00000000012 */
[----:B------:R-:W-:-:S08]  /*04e0*/  DFMA R20, -R12, R16, 1 ;  /* 0x3ff000000c14742b */ /* 0x000fd00000000110 */
[----:B------:R-:W-:-:S08]  /*04f0*/  DFMA R20, R16, R20, R16 ;  /* 0x000000141014722b */ /* 0x000fd00000000010 */
[----:B--2---:R-:W-:Y:S01]  /*0500*/  DMUL R18, R14, R20 ;  /* 0x000000140e127228 */ /* 0x004fe20000000000 */
[----:B------:R-:W-:-:S07]  /*0510*/  FSETP.GEU.AND P1, PT, |R15|, 6.5827683646048100446e-37, PT ;  /* 0x036000000f00780b */ /* 0x000fce0003f2e200 */
        /* <DEDUP_REMOVED lines=8> */
[----:B------:R-:W-:Y:S05]  /*05a0*/  CALL.REL.NOINC `($__internal_1_$__cuda_sm20_div_rn_f64_full) ;  /* 0x0000001400e87944 */ /* 0x000fea0003c00000 */
.L_x_95:
[----:B------:R-:W-:Y:S05]  /*05b0*/  BSYNC.RECONVERGENT B2 ;  /* 0x0000000000027941 */ /* 0x000fea0003800200 */
.L_x_94:
[----:B------:R0:W-:Y:S02]  /*05c0*/  STG.E.64 desc[UR18][R24.64], R34 ;  /* 0x0000002218007986 */ /* 0x0001e4000c101b12 */
.L_x_93:
[----:B------:R-:W-:Y:S05]  /*05d0*/  BSYNC.RECONVERGENT B1 ;  /* 0x0000000000017941 */ /* 0x000fea0003800200 */
.L_x_92:
[----:B------:R-:W-:Y:S01]  /*05e0*/  ISETP.GT.AND P0, PT, R5, UR4, PT ;  /* 0x0000000405007c0c */ /* 0x000fe2000bf04270 */
[----:B------:R-:W-:-:S12]  /*05f0*/  BSSY.RECONVERGENT B1, `(.L_x_96) ;  /* 0x000001a000017945 */ /* 0x000fd80003800200 */
[----:B------:R-:W-:Y:S05]  /*0600*/  @!P0 BRA `(.L_x_97) ;  /* 0x0000000000608947 */ /* 0x000fea0003800000 */
[----:B0-----:R-:W0:Y:S02]  /*0610*/  LDC.64 R24, c[0x0][0x388] ;  /* 0x0000e200ff187b82 */ /* 0x001e240000000a00 */
[----:B0-----:R-:W-:-:S05]  /*0620*/  IMAD.WIDE R24, R4, 0x8, R24 ;  /* 0x0000000804187825 */ /* 0x001fca00078e0218 */
[----:B------:R-:W2:Y:S01]  /*0630*/  LDG.E.64 R14, desc[UR18][R24.64] ;  /* 0x00000012180e7981 */ /* 0x000ea2000c1e1b00 */
[----:B-----5:R-:W0:Y:S01]  /*0640*/  MUFU.RCP64H R17, R13 ;  /* 0x0000000d00117308 */ /* 0x020e220000001800 */
[----:B------:R-:W-:Y:S01]  /*0650*/  MOV R16, 0x1 ;  /* 0x0000000100107802 */ /* 0x000fe20000000f00 */
        /* <DEDUP_REMOVED lines=17> */
.L_x_99:
[----:B------:R-:W-:Y:S05]  /*0770*/  BSYNC.RECONVERGENT B2 ;  /* 0x0000000000027941 */ /* 0x000fea0003800200 */
.L_x_98:
[----:B------:R1:W-:Y:S02]  /*0780*/  STG.E.64 desc[UR18][R24.64], R34 ;  /* 0x0000002218007986 */ /* 0x0003e4000c101b12 */
.L_x_97:
[----:B------:R-:W-:Y:S05]  /*0790*/  BSYNC.RECONVERGENT B1 ;  /* 0x0000000000017941 */ /* 0x000fea0003800200 */
.L_x_96:
[----:B------:R-:W-:Y:S01]  /*07a0*/  ISETP.GT.AND P0, PT, R6, UR4, PT ;  /* 0x0000000406007c0c */ /* 0x000fe2000bf04270 */
[----:B------:R-:W-:-:S12]  /*07b0*/  BSSY.RECONVERGENT B1, `(.L_x_100) ;  /* 0x000001a000017945 */ /* 0x000fd80003800200 */
[----:B------:R-:W-:Y:S05]  /*07c0*/  @!P0 BRA `(.L_x_101) ;  /* 0x0000000000608947 */ /* 0x000fea0003800000 */
[----:B01----:R-:W0:Y:S02]  /*07d0*/  LDC.64 R24, c[0x0][0x388] ;  /* 0x0000e200ff187b82 */ /* 0x003e240000000a00 */
        /* <DEDUP_REMOVED lines=17> */
[----:B------:R-:W-:Y:S01]  /*08f0*/  MOV R18, R12 ;  /* 0x0000000c00127202 */ /* 0x000fe20000000f00 */
[----:B------:R-:W-:Y:S01]  /*0900*/  IMAD.MOV.U32 R19, RZ, RZ, R13 ;  /* 0x000000ffff137224 */ /* 0x000fe200078e000d */
[----:B------:R-:W-:-:S07]  /*0910*/  MOV R30, 0x930 ;  /* 0x00000930001e7802 */ /* 0x000fce0000000f00 */
[----:B------:R-:W-:Y:S05]  /*0920*/  CALL.REL.NOINC `($__internal_1_$__cuda_sm20_div_rn_f64_full) ;  /* 0x0000001400087944 */ /* 0x000fea0003c00000 */
.L_x_103:
[----:B------:R-:W-:Y:S05]  /*0930*/  BSYNC.RECONVERGENT B2 ;  /* 0x0000000000027941 */ /* 0x000fea0003800200 */
.L_x_102:
[----:B------:R2:W-:Y:S02]  /*0940*/  STG.E.64 desc[UR18][R24.64], R34 ;  /* 0x0000002218007986 */ /* 0x0005e4000c101b12 */
.L_x_101:
[----:B------:R-:W-:Y:S05]  /*0950*/  BSYNC.RECONVERGENT B1 ;  /* 0x0000000000017941 */ /* 0x000fea0003800200 */
.L_x_100:
[----:B------:R-:W-:Y:S01]  /*0960*/  ISETP.GT.AND P0, PT, R7, UR4, PT ;  /* 0x0000000407007c0c */ /* 0x000fe2000bf04270 */
[----:B------:R-:W-:-:S12]  /*0970*/  BSSY.RECONVERGENT B1, `(.L_x_104) ;  /* 0x000001a000017945 */ /* 0x000fd80003800200 */
[----:B------:R-:W-:Y:S05]  /*0980*/  @!P0 BRA `(.L_x_105) ;  /* 0x0000000000608947 */ /* 0x000fea0003800000 */
[----:B012---:R-:W0:Y:S02]  /*0990*/  LDC.64 R24, c[0x0][0x388] ;  /* 0x0000e200ff187b82 */ /* 0x007e240000000a00 */
        /* <DEDUP_REMOVED lines=18> */
[----:B------:R-:W-:Y:S02]  /*0ac0*/  MOV R19, R13 ;  /* 0x0000000d00137202 */ /* 0x000fe40000000f00 */
[----:B------:R-:W-:-:S07]  /*0ad0*/  MOV R30, 0xaf0 ;  /* 0x00000af0001e7802 */ /* 0x000fce0000000f00 */
[----:B------:R-:W-:Y:S05]  /*0ae0*/  CALL.REL.NOINC `($__internal_1_$__cuda_sm20_div_rn_f64_full) ;  /* 0x0000001000987944 */ /* 0x000fea0003c00000 */
.L_x_107:
[----:B------:R-:W-:Y:S05]  /*0af0*/  BSYNC.RECONVERGENT B2 ;  /* 0x0000000000027941 */ /* 0x000fea0003800200 */
.L_x_106:
[----:B------:R3:W-:Y:S02]  /*0b00*/  STG.E.64 desc[UR18][R24.64], R34 ;  /* 0x0000002218007986 */ /* 0x0007e4000c101b12 */
.L_x_105:
[----:B------:R-:W-:Y:S05]  /*0b10*/  BSYNC.RECONVERGENT B1 ;  /* 0x0000000000017941 */ /* 0x000fea0003800200 */
.L_x_104:
[----:B------:R-:W-:Y:S01]  /*0b20*/  UIADD3 UR5, UPT, UPT, UR5, 0x4, URZ ;  /* 0x0000000405057890 */ /* 0x000fe2000fffe0ff */
[----:B------:R-:W-:Y:S01]  /*0b30*/  IMAD.U32 R15, RZ, RZ, UR15 ;  /* 0x0000000fff0f7e24 */ /* 0x000fe2000f8e00ff */
[----:B------:R-:W-:Y:S01]  /*0b40*/  MOV R17, UR17 ;  /* 0x0000001100117c02 */ /* 0x000fe20008000f00 */
[----:B------:R-:W-:Y:S01]  /*0b50*/  IMAD.U32 R14, RZ, RZ, UR17 ;  /* 0x00000011ff0e7e24 */ /* 0x000fe2000f8e00ff */
[----:B------:R-:W-:Y:S01]  /*0b60*/  UISETP.NE.AND UP0, UPT, UR5, URZ, UPT ;  /* 0x000000ff0500728c */ /* 0x000fe2000bf05270 */
[----:B------:R-:W-:Y:S01]  /*0b70*/  IMAD.U32 R16, RZ, RZ, UR15 ;  /* 0x0000000fff107e24 */ /* 0x000fe2000f8e00ff */
[C---:B------:R-:W-:Y:S01]  /*0b80*/  LEA R6, R17.reuse, R6, 0x2 ;  /* 0x0000000611067211 */ /* 0x040fe200078e10ff */
[----:B------:R-:W-:Y:S01]  /*0b90*/  IMAD.U32 R19, RZ, RZ, UR15 ;  /* 0x0000000fff137e24 */ /* 0x000fe2000f8e00ff */
[----:B------:R-:W-:Y:S01]  /*0ba0*/  LEA R8, R17, R8, 0x2 ;  /* 0x0000000811087211 */ /* 0x000fe200078e10ff */
[----:B------:R-:W-:Y:S02]  /*0bb0*/  IMAD R4, R15, 0x4, R4 ;  /* 0x000000040f047824 */ /* 0x000fe400078e0204 */
[----:B------:R-:W-:-:S02]  /*0bc0*/  IMAD R5, R14, 0x4, R5 ;  /* 0x000000040e057824 */ /* 0x000fc400078e0205 */
[----:B------:R-:W-:Y:S02]  /*0bd0*/  IMAD R3, R16, 0x4, R3 ;  /* 0x0000000410037824 */ /* 0x000fe400078e0203 */
[----:B------:R-:W-:Y:S02]  /*0be0*/  IMAD R2, R15, 0x4, R2 ;  /* 0x000000040f027824 */ /* 0x000fe400078e0202 */
[----:B------:R-:W-:Y:S02]  /*0bf0*/  IMAD R7, R14, 0x4, R7 ;  /* 0x000000040e077824 */ /* 0x000fe400078e0207 */
[----:B------:R-:W-:Y:S01]  /*0c00*/  IMAD R0, R19, 0x4, R0 ;  /* 0x0000000413007824 */ /* 0x000fe200078e0200 */
[----:B------:R-:W-:Y:S06]  /*0c10*/  BRA.U UP0, `(.L_x_108) ;  /* 0xfffffff900007547 */ /* 0x000fec000b83ffff */
[----:B------:R-:W-:-:S06]  /*0c20*/  ULOP3.LUT UR5, UR8, 0x7ffffffc, URZ, 0xc0, !UPT ;  /* 0x7ffffffc08057892 */ /* 0x000fcc000f8ec0ff */
[----:B------:R-:W-:-:S07]  /*0c30*/  IMAD.U32 R3, RZ, RZ, UR5 ;  /* 0x00000005ff037e24 */ /* 0x000fce000f8e00ff */
.L_x_91:
[----:B------:R-:W-:-:S09]  /*0c40*/  UISETP.NE.AND UP0, UPT, UR14, URZ, UPT ;  /* 0x000000ff0e00728c */ /* 0x000fd2000bf05270 */
[----:B------:R-:W-:Y:S05]  /*0c50*/  BRA.U !UP0, `(.L_x_109) ;  /* 0x0000000508847547 */ /* 0x000fea000b800000 */
[----:B------:R-:W-:Y:S01]  /*0c60*/  IMAD R0, R3, UR17, R28 ;  /* 0x0000001103007c24 */ /* 0x000fe2000f8e021c */
[----:B------:R-:W-:Y:S04]  /*0c70*/  BSSY.RECONVERGENT B1, `(.L_x_110) ;  /* 0x000001d000017945 */ /* 0x000fe80003800200 */
[----:B------:R-:W-:-:S13]  /*0c80*/  ISETP.GT.AND P0, PT, R0, UR4, PT ;  /* 0x0000000400007c0c */ /* 0x000fda000bf04270 */
[----:B------:R-:W-:Y:S05]  /*0c90*/  @!P0 BRA `(.L_x_111) ;  /* 0x0000000000688947 */ /* 0x000fea0003800000 */
[----:B------:R-:W4:Y:S08]  /*0ca0*/  LDC R5, c[0x0][0x380] ;  /* 0x0000e000ff057b82 */ /* 0x000f300000000800 */
[----:B------:R-:W0:Y:S01]  /*0cb0*/  LDC.64 R2, c[0x0][0x388] ;  /* 0x0000e200ff027b82 */ /* 0x000e220000000a00 */
[----:B----4-:R-:W-:-:S04]  /*0cc0*/  IMAD R5, R0, R5, UR4 ;  /* 0x0000000400057e24 */ /* 0x010fc8000f8e0205 */
[----:B0-----:R-:W-:-:S05]  /*0cd0*/  IMAD.WIDE R2, R5, 0x8, R2 ;  /* 0x0000000805027825 */ /* 0x001fca00078e0202 */
[----:B------:R-:W1:Y:S01]  /*0ce0*/  LDG.E.64 R14, desc[UR18][R2.64] ;  /* 0x00000012020e7981 */ /* 0x000e62000c1e1b00 */
        /* <DEDUP_REMOVED lines=8> */
[----:B-123--:R-:W-:Y:S01]  /*0d70*/  DMUL R34, R6, R14 ;  /* 0x0000000e06227228 */ /* 0x00efe20000000000 */
        /* <DEDUP_REMOVED lines=10> */
.L_x_113:
[----:B------:R-:W-:Y:S05]  /*0e20*/  BSYNC.RECONVERGENT B2 ;  /* 0x0000000000027941 */ /* 0x000fea0003800200 */
.L_x_112:
[----:B------:R4:W-:Y:S02]  /*0e30*/  STG.E.64 desc[UR18][R2.64], R34 ;  /* 0x0000002202007986 */ /* 0x0009e4000c101b12 */
.L_x_111:
[----:B------:R-:W-:Y:S05]  /*0e40*/  BSYNC.RECONVERGENT B1 ;  /* 0x0000000000017941 */ /* 0x000fea0003800200 */
.L_x_110:
[----:B------:R-:W-:-:S09]  /*0e50*/  UISETP.NE.AND UP0, UPT, UR14, 0x1, UPT ;  /* 0x000000010e00788c */ /* 0x000fd2000bf05270 */
[----:B------:R-:W-:Y:S05]  /*0e60*/  BRA.U !UP0, `(.L_x_109) ;  /* 0x0000000508007547 */ /* 0x000fea000b800000 */
[----:B------:R-:W-:Y:S01]  /*0e70*/  VIADD R0, R0, UR17 ;  /* 0x0000001100007c36 */ /* 0x000fe20008000000 */
[----:B------:R-:W-:Y:S04]  /*0e80*/  BSSY.RECONVERGENT B1, `(.L_x_114) ;  /* 0x000001d000017945 */ /* 0x000fe80003800200 */
[----:B------:R-:W-:-:S13]  /*0e90*/  ISETP.GT.AND P0, PT, R0, UR4, PT ;  /* 0x0000000400007c0c */ /* 0x000fda000bf04270 */
[----:B------:R-:W-:Y:S05]  /*0ea0*/  @!P0 BRA `(.L_x_115) ;  /* 0x0000000000688947 */ /* 0x000fea0003800000 */
[----:B------:R-:W0:Y:S08]  /*0eb0*/  LDC R5, c[0x0][0x380] ;  /* 0x0000e000ff057b82 */ /* 0x000e300000000800 */
[----:B----4-:R-:W4:Y:S01]  /*0ec0*/  LDC.64 R2, c[0x0][0x388] ;  /* 0x0000e200ff027b82 */ /* 0x010f220000000a00 */
[----:B0-----:R-:W-:-:S04]  /*0ed0*/  IMAD R5, R0, R5, UR4 ;  /* 0x0000000400057e24 */ /* 0x001fc8000f8e0205 */
[----:B----4-:R-:W-:-:S05]  /*0ee0*/  IMAD.WIDE R2, R5, 0x8, R2 ;  /* 0x0000000805027825 */ /* 0x010fca00078e0202 */
        /* <DEDUP_REMOVED lines=20> */
.L_x_117:
[----:B------:R-:W-:Y:S05]  /*1030*/  BSYNC.RECONVERGENT B2 ;  /* 0x0000000000027941 */ /* 0x000fea0003800200 */
.L_x_116:
[----:B------:R0:W-:Y:S02]  /*1040*/  STG.E.64 desc[UR18][R2.64], R34 ;  /* 0x0000002202007986 */ /* 0x0001e4000c101b12 */
.L_x_115:
[----:B------:R-:W-:Y:S05]  /*1050*/  BSYNC.RECONVERGENT B1 ;  /* 0x0000000000017941 */ /* 0x000fea0003800200 */
.L_x_114:
[----:B------:R-:W-:-:S09]  /*1060*/  UISETP.NE.AND UP0, UPT, UR14, 0x2, UPT ;  /* 0x000000020e00788c */ /* 0x000fd2000bf05270 */
[----:B------:R-:W-:Y:S05]  /*1070*/  BRA.U !UP0, `(.L_x_109) ;  /* 0x00000001087c7547 */ /* 0x000fea000b800000 */
[----:B------:R-:W-:Y:S01]  /*1080*/  VIADD R0, R0, UR17 ;  /* 0x0000001100007c36 */ /* 0x000fe20008000000 */
[----:B------:R-:W-:Y:S04]  /*1090*/  BSSY.RECONVERGENT B1, `(.L_x_109) ;  /* 0x000001d000017945 */ /* 0x000fe80003800200 */
[----:B------:R-:W-:-:S13]  /*10a0*/  ISETP.GT.AND P0, PT, R0, UR4, PT ;  /* 0x0000000400007c0c */ /* 0x000fda000bf04270 */
[----:B------:R-:W-:Y:S05]  /*10b0*/  @!P0 BRA `(.L_x_118) ;  /* 0x0000000000688947 */ /* 0x000fea0003800000 */
[----:B------:R-:W1:Y:S08]  /*10c0*/  LDC R5, c[0x0][0x380] ;  /* 0x0000e000ff057b82 */ /* 0x000e700000000800 */
[----:B0---4-:R-:W0:Y:S01]  /*10d0*/  LDC.64 R2, c[0x0][0x388] ;  /* 0x0000e200ff027b82 */ /* 0x011e220000000a00 */
[----:B-1----:R-:W-:-:S04]  /*10e0*/  IMAD R5, R0, R5, UR4 ;  /* 0x0000000400057e24 */ /* 0x002fc8000f8e0205 */
        /* <DEDUP_REMOVED lines=10> */
[----:B--23--:R-:W-:Y:S01]  /*1190*/  DMUL R34, R6, R14 ;  /* 0x0000000e06227228 */ /* 0x00cfe20000000000 */
        /* <DEDUP_REMOVED lines=10> */
.L_x_120:
[----:B------:R-:W-:Y:S05]  /*1240*/  BSYNC.RECONVERGENT B2 ;  /* 0x0000000000027941 */ /* 0x000fea0003800200 */
.L_x_119:
[----:B------:R0:W-:Y:S02]  /*1250*/  STG.E.64 desc[UR18][R2.64], R34 ;  /* 0x0000002202007986 */ /* 0x0001e4000c101b12 */
.L_x_118:
[----:B------:R-:W-:Y:S05]  /*1260*/  BSYNC.RECONVERGENT B1 ;  /* 0x0000000000017941 */ /* 0x000fea0003800200 */
.L_x_109:
[----:B------:R-:W-:Y:S01]  /*1270*/  LOP3.LUT R0, RZ, R26, RZ, 0x33, !PT ;  /* 0x0000001aff007212 */ /* 0x000fe200078e33ff */
[----:B------:R-:W1:Y:S04]  /*1280*/  LDCU UR6, c[0x0][0x380] ;  /* 0x00007000ff0677ac */ /* 0x000e680008000800 */
[----:B------:R-:W-:Y:S01]  /*1290*/  VIADD R0, R0, UR16 ;  /* 0x0000001000007c36 */ /* 0x000fe20008000000 */
[----:B------:R-:W-:Y:S02]  /*12a0*/  UIADD3 UR5, UPT, UPT, -UR4, UR10, URZ ;  /* 0x0000000a04057290 */ /* 0x000fe4000fffe1ff */
[----:B------:R-:W-:Y:S02]  /*12b0*/  UIADD3 UR12, UPT, UPT, UR4, 0x1, URZ ;  /* 0x00000001040c7890 */ /* 0x000fe4000fffe0ff */
[----:B------:R-:W-:Y:S01]  /*12c0*/  LOP3.LUT R0, R0, 0xffff, RZ, 0xc0, !PT ;  /* 0x0000ffff00007812 */ /* 0x000fe200078ec0ff */
[----:B------:R-:W-:-:S03]  /*12d0*/  ULOP3.LUT UR13, UR5, 0xfffffff8, URZ, 0xc0, !UPT ;  /* 0xfffffff8050d7892 */ /* 0x000fc6000f8ec0ff */
[----:B0---4-:R-:W-:Y:S01]  /*12e0*/  LOP3.LUT R2, R0, 0x7, RZ, 0xc0, !PT ;  /* 0x0000000700027812 */ /* 0x011fe200078ec0ff */
[----:B------:R-:W-:-:S04]  /*12f0*/  UMOV UR5, URZ ;  /* 0x000000ff00057c82 */ /* 0x000fc80008000000 */
[----:B------:R-:W-:Y:S01]  /*1300*/  VIADD R2, R2, 0xffffffff ;  /* 0xffffffff02027836 */ /* 0x000fe20000000000 */
[----:B-1----:R-:W-:-:S04]  /*1310*/  UIADD3 UR6, UPT, UPT, -UR4, -0x2, UR6 ;  /* 0xfffffffe04067890 */ /* 0x002fc8000fffe106 */
[----:B------:R-:W-:Y:S01]  /*1320*/  ISETP.GE.U32.AND P0, PT, R2, 0x3, PT ;  /* 0x000000030200780c */ /* 0x000fe20003f06070 */
[----:B------:R-:W-:-:S12]  /*1330*/  UISETP.GE.U32.AND UP1, UPT, UR6, 0x7, UPT ;  /* 0x000000070600788c */ /* 0x000fd8000bf26070 */
.L_x_127:
[----:B0-----:R-:W-:Y:S01]  /*1340*/  MOV R3, UR5 ;  /* 0x0000000500037c02 */ /* 0x001fe20008000f00 */
[----:B------:R-:W-:Y:S01]  /*1350*/  UIADD3 UR5, UPT, UPT, UR5, 0x1, URZ ;  /* 0x0000000105057890 */ /* 0x000fe2000fffe0ff */
[----:B------:R-:W-:Y:S03]  /*1360*/  BSSY.RECONVERGENT B0, `(.L_x_121) ;  /* 0x0000096000007945 */ /* 0x000fe60003800200 */
[----:B------:R-:W-:Y:S01]  /*1370*/  IMAD R6, R3, UR17, R28 ;  /* 0x0000001103067c24 */ /* 0x000fe2000f8e021c */
[----:B------:R-:W-:-:S04]  /*1380*/  UISETP.NE.AND UP0, UPT, UR5, UR8, UPT ;  /* 0x000000080500728c */ /* 0x000fc8000bf05270 */
[----:B------:R-:W-:-:S13]  /*1390*/  ISETP.GT.AND P1, PT, R6, UR4, PT ;  /* 0x0000000406007c0c */ /* 0x000fda000bf24270 */
[----:B-1--4-:R-:W-:Y:S05]  /*13a0*/  @!P1 BRA `(.L_x_122) ;  /* 0x0000000800449947 */ /* 0x012fea0003800000 */
[----:B------:R-:W0:Y:S01]  /*13b0*/  LDC.64 R2, c[0x0][0x388] ;  /* 0x0000e200ff027b82 */ /* 0x000e220000000a00 */
[----:B------:R-:W1:Y:S01]  /*13c0*/  LDCU UR21, c[0x0][0x380] ;  /* 0x00007000ff1577ac */ /* 0x000e620008000800 */
[----:B------:R-:W-:Y:S01]  /*13d0*/  IMAD.U32 R5, RZ, RZ, UR4 ;  /* 0x00000004ff057e24 */ /* 0x000fe2000f8e00ff */
[----:B------:R-:W-:Y:S01]  /*13e0*/  UIADD3 UR6, UPT, UPT, -UR4, UR10, URZ ;  /* 0x0000000a04067290 */ /* 0x000fe2000fffe1ff */
[----:B------:R-:W-:-:S03]  /*13f0*/  UMOV UR9, UR12 ;  /* 0x0000000c00097c82 */ /* 0x000fc60008000000 */
[----:B------:R-:W-:Y:S01]  /*1400*/  ULOP3.LUT UP3, URZ, UR6, 0x7, URZ, 0xc0, !UPT ;  /* 0x0000000706ff7892 */ /* 0x000fe2000f86c0ff */
[----:B-1----:R-:W-:-:S04]  /*1410*/  IMAD R5, R6, UR21, R5 ;  /* 0x0000001506057c24 */ /* 0x002fc8000f8e0205 */
[----:B0-----:R-:W-:Y:S01]  /*1420*/  IMAD.WIDE R4, R5, 0x8, R2 ;  /* 0x0000000805047825 */ /* 0x001fe200078e0202 */
[----:B------:R-:W-:Y:S06]  /*1430*/  BRA.U !UP1, `(.L_x_123) ;  /* 0x0000000109d87547 */ /* 0x000fec000b800000 */
[----:B------:R-:W-:Y:S01]  /*1440*/  UMOV UR6, URZ ;  /* 0x000000ff00067c82 */ /* 0x000fe20008000000 */
[----:B------:R-:W-:-:S05]  /*1450*/  UMOV UR9, UR12 ;  /* 0x0000000c00097c82 */ /* 0x000fca0008000000 */
.L_x_124:
[----:B------:R-:W-:Y:S01]  /*1460*/  IMAD.U32 R15, RZ, RZ, UR20 ;  /* 0x00000014ff0f7e24 */ /* 0x000fe2000f8e00ff */
[----:B----4-:R-:W4:Y:S01]  /*1470*/  LDG.E.64 R18, desc[UR18][R4.64] ;  /* 0x0000001204127981 */ /* 0x010f22000c1e1b00 */
[----:B-----5:R-:W-:-:S03]  /*1480*/  IMAD.U32 R13, RZ, RZ, UR21 ;  /* 0x00000015ff0d7e24 */ /* 0x020fc6000f8e00ff */
[----:B------:R-:W-:Y:S01]  /*1490*/  IADD3 R15, PT, PT, R15, UR9, RZ ;  /* 0x000000090f0f7c10 */ /* 0x000fe2000fffe0ff */
[----:B------:R-:W-:-:S04]  /*14a0*/  IMAD R13, R6, R13, UR9 ;  /* 0x00000009060d7e24 */ /* 0x000fc8000f8e020d */
[----:B------:R-:W-:-:S04]  /*14b0*/  IMAD.WIDE R12, R13, 0x8, R2 ;  /* 0x000000080d0c7825 */ /* 0x000fc800078e0202 */
[----:B------:R-:W-:Y:S01]  /*14c0*/  IMAD.WIDE.U32 R14, R15, 0x8, R2 ;  /* 0x000000080f0e7825 */ /* 0x000fe200078e0002 */
[----:B------:R-:W4:Y:S04]  /*14d0*/  LDG.E.64 R16, desc[UR18][R12.64] ;  /* 0x000000120c107981 */ /* 0x000f28000c1e1b00 */
[----:B------:R-:W4:Y:S02]  /*14e0*/  LDG.E.64 R20, desc[UR18][R14.64] ;  /* 0x000000120e147981 */ /* 0x000f24000c1e1b00 */
[----:B----4-:R-:W-:Y:S02]  /*14f0*/  DFMA R16, -R18, R20, R16 ;  /* 0x000000141210722b */ /* 0x010fe40000000110 */
[----:B------:R-:W4:Y:S05]  /*1500*/  LDG.E.64 R18, desc[UR18][R12.64+0x8] ;  /* 0x000008120c127981 */ /* 0x000f2a000c1e1b00 */
[----:B------:R0:W-:Y:S04]  /*1510*/  STG.E.64 desc[UR18][R12.64], R16 ;  /* 0x000000100c007986 */ /* 0x0001e8000c101b12 */
[----:B------:R-:W4:Y:S04]  /*1520*/  LDG.E.64 R20, desc[UR18][R4.64] ;  /* 0x0000001204147981 */ /* 0x000f28000c1e1b00 */
[----:B------:R-:W4:Y:S02]  /*1530*/  LDG.E.64 R22, desc[UR18][R14.64+0x8] ;  /* 0x000008120e167981 */ /* 0x000f24000c1e1b00 */
[----:B----4-:R-:W-:-:S02]  /*1540*/  DFMA R18, -R20, R22, R18 ;  /* 0x000000161412722b */ /* 0x010fc40000000112 */
[----:B------:R-:W4:Y:S05]  /*1550*/  LDG.E.64 R20, desc[UR18][R12.64+0x10] ;  /* 0x000010120c147981 */ /* 0x000f2a000c1e1b00 */
[----:B------:R1:W-:Y:S04]  /*1560*/  STG.E.64 desc[UR18][R12.64+0x8], R18 ;  /* 0x000008120c007986 */ /* 0x0003e8000c101b12 */
[----:B------:R-:W4:Y:S04]  /*1570*/  LDG.E.64 R22, desc[UR18][R4.64] ;  /* 0x0000001204167981 */ /* 0x000f28000c1e1b00 */
[----:B--23--:R-:W4:Y:S02]  /*1580*/  LDG.E.64 R24, desc[UR18][R14.64+0x10] ;  /* 0x000010120e187981 */ /* 0x00cf24000c1e1b00 */
[----:B----4-:R-:W-:-:S02]  /*1590*/  DFMA R20, -R22, R24, R20 ;  /* 0x000000181614722b */ /* 0x010fc40000000114 */
[----:B------:R-:W2:Y:S05]  /*15a0*/  LDG.E.64 R22, desc[UR18][R12.64+0x18] ;  /* 0x000018120c167981 */ /* 0x000eaa000c1e1b00 */
[----:B------:R3:W-:Y:S04]  /*15b0*/  STG.E.64 desc[UR18][R12.64+0x10], R20 ;  /* 0x000010140c007986 */ /* 0x0007e8000c101b12 */
[----:B0-----:R-:W2:Y:S04]  /*15c0*/  LDG.E.64 R16, desc[UR18][R4.64] ;  /* 0x0000001204107981 */ /* 0x001ea8000c1e1b00 */
[----:B------:R-:W2:Y:S02]  /*15d0*/  LDG.E.64 R24, desc[UR18][R14.64+0x18] ;  /* 0x000018120e187981 */ /* 0x000ea4000c1e1b00 */
[----:B--2---:R-:W-:-:S02]  /*15e0*/  DFMA R16, -R16, R24, R22 ;  /* 0x000000181010722b */ /* 0x004fc40000000116 */
[----:B------:R-:W2:Y:S05]  /*15f0*/  LDG.E.64 R22, desc[UR18][R12.64+0x20] ;  /* 0x000020120c167981 */ /* 0x000eaa000c1e1b00 */
[----:B------:R0:W-:Y:S04]  /*1600*/  STG.E.64 desc[UR18][R12.64+0x18], R16 ;  /* 0x000018100c007986 */ /* 0x0001e8000c101b12 */
[----:B-1----:R-:W2:Y:S04]  /*1610*/  LDG.E.64 R18, desc[UR18][R4.64] ;  /* 0x0000001204127981 */ /* 0x002ea8000c1e1b00 */
[----:B------:R-:W2:Y:S02]  /*1620*/  LDG.E.64 R24, desc[UR18][R14.64+0x20] ;  /* 0x000020120e187981 */ /* 0x000ea4000c1e1b00 */
[----:B--2---:R-:W-:-:S02]  /*1630*/  DFMA R18, -R18, R24, R22 ;  /* 0x000000181212722b */ /* 0x004fc40000000116 */
[----:B------:R-:W2:Y:S05]  /*1640*/  LDG.E.64 R22, desc[UR18][R12.64+0x28] ;  /* 0x000028120c167981 */ /* 0x000eaa000c1e1b00 */
[----:B------:R1:W-:Y:S04]  /*1650*/  STG.E.64 desc[UR18][R12.64+0x20], R18 ;  /* 0x000020120c007986 */ /* 0x0003e8000c101b12 */
[----:B---3--:R-:W2:Y:S04]  /*1660*/  LDG.E.64 R20, desc[UR18][R4.64] ;  /* 0x0000001204147981 */ /* 0x008ea8000c1e1b00 */
[----:B------:R-:W2:Y:S02]  /*1670*/  LDG.E.64 R24, desc[UR18][R14.64+0x28] ;  /* 0x000028120e187981 */ /* 0x000ea4000c1e1b00 */
[----:B--2---:R-:W-:-:S02]  /*1680*/  DFMA R20, -R20, R24, R22 ;  /* 0x000000181414722b */ /* 0x004fc40000000116 */
[----:B------:R-:W2:Y:S05]  /*1690*/  LDG.E.64 R22, desc[UR18][R12.64+0x30] ;  /* 0x000030120c167981 */ /* 0x000eaa000c1e1b00 */
[----:B------:R4:W-:Y:S04]  /*16a0*/  STG.E.64 desc[UR18][R12.64+0x28], R20 ;  /* 0x000028140c007986 */ /* 0x0009e8000c101b12 */
[----:B0-----:R-:W2:Y:S04]  /*16b0*/  LDG.E.64 R16, desc[UR18][R4.64] ;  /* 0x0000001204107981 */ /* 0x001ea8000c1e1b00 */
[----:B------:R-:W2:Y:S02]  /*16c0*/  LDG.E.64 R24, desc[UR18][R14.64+0x30] ;  /* 0x000030120e187981 */ /* 0x000ea4000c1e1b00 */
[----:B--2---:R-:W-:-:S02]  /*16d0*/  DFMA R16, -R16, R24, R22 ;  /* 0x000000181010722b */ /* 0x004fc40000000116 */
[----:B------:R-:W2:Y:S05]  /*16e0*/  LDG.E.64 R22, desc[UR18][R12.64+0x38] ;  /* 0x000038120c167981 */ /* 0x000eaa000c1e1b00 */
[----:B------:R4:W-:Y:S04]  /*16f0*/  STG.E.64 desc[UR18][R12.64+0x30], R16 ;  /* 0x000030100c007986 */ /* 0x0009e8000c101b12 */
[----:B------:R-:W2:Y:S04]  /*1700*/  LDG.E.64 R24, desc[UR18][R14.64+0x38] ;  /* 0x000038120e187981 */ /* 0x000ea8000c1e1b00 */
[----:B-1----:R-:W2:Y:S01]  /*1710*/  LDG.E.64 R18, desc[UR18][R4.64] ;  /* 0x0000001204127981 */ /* 0x002ea2000c1e1b00 */
[----:B------:R-:W-:Y:S01]  /*1720*/  IMAD.U32 R7, RZ, RZ, UR9 ;  /* 0x00000009ff077e24 */ /* 0x000fe2000f8e00ff */
[----:B------:R-:W-:-:S03]  /*1730*/  UIADD3 UR6, UPT, UPT, UR6, 0x8, URZ ;  /* 0x0000000806067890 */ /* 0x000fc6000fffe0ff */
[----:B------:R-:W-:Y:S01]  /*1740*/  VIADD R7, R7, 0x8 ;  /* 0x0000000807077836 */ /* 0x000fe20000000000 */
[----:B------:R-:W-:-:S04]  /*1750*/  UISETP.NE.AND UP2, UPT, UR6, UR13, UPT ;  /* 0x0000000d0600728c */ /* 0x000fc8000bf45270 */
[----:B------:R-:W-:Y:S01]  /*1760*/  R2UR UR9, R7 ;  /* 0x00000000070972ca */ /* 0x000fe200000e0000 */
[----:B--2---:R-:W-:-:S07]  /*1770*/  DFMA R18, -R18, R24, R22 ;  /* 0x000000181212722b */ /* 0x004fce0000000116 */
[----:B------:R4:W-:Y:S01]  /*1780*/  STG.E.64 desc[UR18][R12.64+0x38], R18 ;  /* 0x000038120c007986 */ /* 0x0009e2000c101b12 */
[----:B------:R-:W-:Y:S06]  /*1790*/  BRA.U UP2, `(.L_x_124) ;  /* 0xfffffffd02307547 */ /* 0x000fec000b83ffff */
.L_x_123:
[----:B------:R-:W-:Y:S05]  /*17a0*/  BRA.U !UP3, `(.L_x_122) ;  /* 0x000000050b447547 */ /* 0x000fea000b800000 */
[----:B------:R-:W-:Y:S01]  /*17b0*/  LOP3.LUT P1, RZ, R0, 0x3, RZ, 0xc0, !PT ;  /* 0x0000000300ff7812 */ /* 0x000fe2000782c0ff */
[----:B------:R-:W-:-:S12]  /*17c0*/  @!P0 BRA `(.L_x_125) ;  /* 0x00000000008c8947 */ /* 0x000fd80003800000 */
[----:B----4-:R-:W-:Y:S01]  /*17d0*/  MOV R21, UR20 ;  /* 0x0000001400157c02 */ /* 0x010fe20008000f00 */
[----:B-----5:R-:W-:Y:S01]  /*17e0*/  IMAD.U32 R13, RZ, RZ, UR21 ;  /* 0x00000015ff0d7e24 */ /* 0x020fe2000f8e00ff */
[----:B------:R-:W4:Y:S01]  /*17f0*/  LDG.E.64 R16, desc[UR18][R4.64] ;  /* 0x0000001204107981 */ /* 0x000f22000c1e1b00 */
[----:B------:R-:W0:Y:S02]  /*1800*/  LDC.64 R14, c[0x0][0x388] ;  /* 0x0000e200ff0e7b82 */ /* 0x000e240000000a00 */
[----:B------:R-:W-:Y:S02]  /*1810*/  VIADD R21, R21, UR9 ;  /* 0x0000000915157c36 */ /* 0x000fe40008000000 */
[----:B------:R-:W-:Y:S02]  /*1820*/  IMAD R13, R6, R13, UR9 ;  /* 0x00000009060d7e24 */ /* 0x000fe4000f8e020d */
[----:B------:R-:W-:-:S04]  /*1830*/  IMAD.WIDE.U32 R20, R21, 0x8, R2 ;  /* 0x0000000815147825 */ /* 0x000fc800078e0002 */
[----:B------:R-:W-:Y:S02]  /*1840*/  IMAD.WIDE R12, R13, 0x8, R2 ;  /* 0x000000080d0c7825 */ /* 0x000fe400078e0202 */
[----:B------:R-:W4:Y:S04]  /*1850*/  LDG.E.64 R20, desc[UR18][R20.64] ;  /* 0x0000001214147981 */ /* 0x000f28000c1e1b00 */
[----:B------:R-:W4:Y:S01]  /*1860*/  LDG.E.64 R18, desc[UR18][R12.64] ;  /* 0x000000120c127981 */ /* 0x000f22000c1e1b00 */
[----:B------:R-:W-:-:S04]  /*1870*/  MOV R7, UR20 ;  /* 0x0000001400077c02 */ /* 0x000fc80008000f00 */
[----:B------:R-:W-:-:S05]  /*1880*/  IADD3 R7, P2, PT, R7, UR9, RZ ;  /* 0x0000000907077c10 */ /* 0x000fca000ff5e0ff */
[----:B------:R-:W-:Y:S01]  /*1890*/  IMAD.X R8, RZ, RZ, RZ, P2 ;  /* 0x000000ffff087224 */ /* 0x000fe200010e06ff */
[----:B0-----:R-:W-:-:S04]  /*18a0*/  LEA R14, P2, R7, R14, 0x3 ;  /* 0x0000000e070e7211 */ /* 0x001fc800078418ff */
[----:B------:R-:W-:Y:S01]  /*18b0*/  LEA.HI.X R15, R7, R15, R8, 0x3, P2 ;  /* 0x0000000f070f7211 */ /* 0x000fe200010f1c08 */
[----:B----4-:R-:W-:Y:S01]  /*18c0*/  DFMA R16, -R16, R20, R18 ;  /* 0x000000141010722b */ /* 0x010fe20000000112 */
[----:B------:R-:W4:Y:S06]  /*18d0*/  LDG.E.64 R18, desc[UR18][R12.64+0x8] ;  /* 0x000008120c127981 */ /* 0x000f2c000c1e1b00 */
        /* <DEDUP_REMOVED lines=11> */
[----:B------:R-:W2:Y:S04]  /*1990*/  LDG.E.64 R24, desc[UR18][R14.64+0x18] ;  /* 0x000018120e187981 */ /* 0x000ea8000c1e1b00 */
[----:B0-----:R-:W2:Y:S01]  /*19a0*/  LDG.E.64 R16, desc[UR18][R4.64] ;  /* 0x0000001204107981 */ /* 0x001ea2000c1e1b00 */
[----:B------:R-:W-:-:S05]  /*19b0*/  IMAD.U32 R7, RZ, RZ, UR9 ;  /* 0x00000009ff077e24 */ /* 0x000fca000f8e00ff */
[----:B------:R-:W-:-:S04]  /*19c0*/  IADD3 R7, PT, PT, R7, 0x4, RZ ;  /* 0x0000000407077810 */ /* 0x000fc80007ffe0ff */
[----:B------:R-:W-:Y:S01]  /*19d0*/  R2UR UR9, R7 ;  /* 0x00000000070972ca */ /* 0x000fe200000e0000 */
[----:B--2---:R-:W-:-:S07]  /*19e0*/  DFMA R16, -R16, R24, R22 ;  /* 0x000000181010722b */ /* 0x004fce0000000116 */
[----:B------:R1:W-:Y:S07]  /*19f0*/  STG.E.64 desc[UR18][R12.64+0x18], R16 ;  /* 0x000018100c007986 */ /* 0x0003ee000c101b12 */
.L_x_125:
[----:B------:R-:W-:Y:S05]  /*1a00*/  @!P1 BRA `(.L_x_122) ;  /* 0x0000000000ac9947 */ /* 0x000fea0003800000 */
[----:B------:R-:W-:Y:S02]  /*1a10*/  ULOP3.LUT UR6, UR11, 0x3, URZ, 0xc0, !UPT ;  /* 0x000000030b067892 */ /* 0x000fe4000f8ec0ff */
[----:B------:R-:W-:Y:S02]  /*1a20*/  ULOP3.LUT UR7, UR11, 0x1, URZ, 0xc0, !UPT ;  /* 0x000000010b077892 */ /* 0x000fe4000f8ec0ff */
[----:B------:R-:W-:Y:S02]  /*1a30*/  UISETP.NE.AND UP3, UPT, UR6, 0x1, UPT ;  /* 0x000000010600788c */ /* 0x000fe4000bf65270 */
[----:B------:R-:W-:-:S07]  /*1a40*/  UISETP.NE.U32.AND UP2, UPT, UR7, 0x1, UPT ;  /* 0x000000010700788c */ /* 0x000fce000bf45070 */
[----:B------:R-:W-:Y:S05]  /*1a50*/  BRA.U !UP3, `(.L_x_126) ;  /* 0x000000010b687547 */ /* 0x000fea000b800000 */
[----:B-1--4-:R-:W-:Y:S01]  /*1a60*/  IMAD.U32 R19, RZ, RZ, UR20 ;  /* 0x00000014ff137e24 */ /* 0x012fe2000f8e00ff */
[----:B------:R-:W4:Y:S01]  /*1a70*/  LDG.E.64 R16, desc[UR18][R4.64] ;  /* 0x0000001204107981 */ /* 0x000f22000c1e1b00 */
[----:B-----5:R-:W-:Y:S01]  /*1a80*/  IMAD.U32 R13, RZ, RZ, UR21 ;  /* 0x00000015ff0d7e24 */ /* 0x020fe2000f8e00ff */
[----:B------:R-:W0:Y:S02]  /*1a90*/  LDCU.64 UR6, c[0x0][0x388] ;  /* 0x00007100ff0677ac */ /* 0x000e240008000a00 */
[----:B------:R-:W-:Y:S01]  /*1aa0*/  IADD3 R19, PT, PT, R19, UR9, RZ ;  /* 0x0000000913137c10 */ /* 0x000fe2000fffe0ff */
[----:B------:R-:W-:-:S04]  /*1ab0*/  IMAD R13, R6, R13, UR9 ;  /* 0x00000009060d7e24 */ /* 0x000fc8000f8e020d */
[----:B------:R-:W-:-:S04]  /*1ac0*/  IMAD.WIDE.U32 R18, R19, 0x8, R2 ;  /* 0x0000000813127825 */ /* 0x000fc800078e0002 */
[----:B------:R-:W-:Y:S02]  /*1ad0*/  IMAD.WIDE R12, R13, 0x8, R2 ;  /* 0x000000080d0c7825 */ /* 0x000fe400078e0202 */
[----:B------:R-:W4:Y:S04]  /*1ae0*/  LDG.E.64 R18, desc[UR18][R18.64] ;  /* 0x0000001212127981 */ /* 0x000f28000c1e1b00 */
[----:B------:R-:W4:Y:S01]  /*1af0*/  LDG.E.64 R14, desc[UR18][R12.64] ;  /* 0x000000120c0e7981 */ /* 0x000f22000c1e1b00 */
[----:B------:R-:W-:-:S04]  /*1b00*/  UIADD3 UR22, UP3, UPT, UR20, UR9, URZ ;  /* 0x0000000914167290 */ /* 0x000fc8000ff7e0ff */
[----:B------:R-:W-:Y:S02]  /*1b10*/  UIADD3.X UR23, UPT, UPT, URZ, URZ, URZ, UP3, !UPT ;  /* 0x000000ffff177290 */ /* 0x000fe40009ffe4ff */
[----:B0-----:R-:W-:-:S04]  /*1b20*/  ULEA UR6, UP3, UR22, UR6, 0x3 ;  /* 0x0000000616067291 */ /* 0x001fc8000f8618ff */
[----:B------:R-:W-:Y:S02]  /*1b30*/  ULEA.HI.X UR7, UR22, UR7, UR23, 0x3, UP3 ;  /* 0x0000000716077291 */ /* 0x000fe400098f1c17 */
[----:B------:R-:W-:-:S04]  /*1b40*/  IMAD.U32 R20, RZ, RZ, UR6 ;  /* 0x00000006ff147e24 */ /* 0x000fc8000f8e00ff */
[----:B------:R-:W-:Y:S01]  /*1b50*/  IMAD.U32 R21, RZ, RZ, UR7 ;  /* 0x00000007ff157e24 */ /* 0x000fe2000f8e00ff */
[----:B----4-:R-:W-:Y:S01]  /*1b60*/  DFMA R14, -R16, R18, R14 ;  /* 0x00000012100e722b */ /* 0x010fe2000000010e */
[----:B------:R-:W4:Y:S06]  /*1b70*/  LDG.E.64 R16, desc[UR18][R12.64+0x8] ;  /* 0x000008120c107981 */ /* 0x000f2c000c1e1b00 */
[----:B------:R0:W-:Y:S04]  /*1b80*/  STG.E.64 desc[UR18][R12.64], R14 ;  /* 0x0000000e0c007986 */ /* 0x0001e8000c101b12 */
[----:B------:R-:W4:Y:S04]  /*1b90*/  LDG.E.64 R20, desc[UR18][R20.64+0x8] ;  /* 0x0000081214147981 */ /* 0x000f28000c1e1b00 */
[----:B------:R-:W4:Y:S01]  /*1ba0*/  LDG.E.64 R18, desc[UR18][R4.64] ;  /* 0x0000001204127981 */ /* 0x000f22000c1e1b00 */
[----:B------:R-:W-:-:S05]  /*1bb0*/  MOV R7, UR9 ;  /* 0x0000000900077c02 */ /* 0x000fca0008000f00 */
[----:B------:R-:W-:-:S05]  /*1bc0*/  VIADD R7, R7, 0x2 ;  /* 0x0000000207077836 */ /* 0x000fca0000000000 */
[----:B------:R-:W-:Y:S01]  /*1bd0*/  R2UR UR9, R7 ;  /* 0x00000000070972ca */ /* 0x000fe200000e0000 */
[----:B----4-:R-:W-:-:S07]  /*1be0*/  DFMA R16, -R18, R20, R16 ;  /* 0x000000141210722b */ /* 0x010fce0000000110 */
[----:B------:R0:W-:Y:S07]  /*1bf0*/  STG.E.64 desc[UR18][R12.64+0x8], R16 ;  /* 0x000008100c007986 */ /* 0x0001ee000c101b12 */
.L_x_126:
[----:B------:R-:W-:Y:S05]  /*1c00*/  BRA.U UP2, `(.L_x_122) ;  /* 0x00000001022c7547 */ /* 0x000fea000b800000 */
[----:B01--45:R-:W-:Y:S01]  /*1c10*/  IMAD.U32 R13, RZ, RZ, UR20 ;  /* 0x00000014ff0d7e24 */ /* 0x033fe2000f8e00ff */
[----:B------:R-:W-:Y:S01]  /*1c20*/  MOV R7, UR21 ;  /* 0x0000001500077c02 */ /* 0x000fe20008000f00 */
[----:B------:R-:W4:Y:S02]  /*1c30*/  LDG.E.64 R4, desc[UR18][R4.64] ;  /* 0x0000001204047981 */ /* 0x000f24000c1e1b00 */
[----:B------:R-:W-:Y:S02]  /*1c40*/  VIADD R13, R13, UR9 ;  /* 0x000000090d0d7c36 */ /* 0x000fe40008000000 */
[----:B------:R-:W-:Y:S02]  /*1c50*/  IMAD R7, R6, R7, UR9 ;  /* 0x0000000906077e24 */ /* 0x000fe4000f8e0207 */
[----:B------:R-:W-:-:S04]  /*1c60*/  IMAD.WIDE.U32 R12, R13, 0x8, R2 ;  /* 0x000000080d0c7825 */ /* 0x000fc800078e0002 */
[----:B------:R-:W-:Y:S02]  /*1c70*/  IMAD.WIDE R2, R7, 0x8, R2 ;  /* 0x0000000807027825 */ /* 0x000fe400078e0202 */
[----:B------:R-:W4:Y:S04]  /*1c80*/  LDG.E.64 R12, desc[UR18][R12.64] ;  /* 0x000000120c0c7981 */ /* 0x000f28000c1e1b00 */
[----:B------:R-:W4:Y:S02]  /*1c90*/  LDG.E.64 R6, desc[UR18][R2.64] ;  /* 0x0000001202067981 */ /* 0x000f24000c1e1b00 */
[----:B----4-:R-:W-:-:S07]  /*1ca0*/  DFMA R6, -R4, R12, R6 ;  /* 0x0000000c0406722b */ /* 0x010fce0000000106 */
[----:B------:R0:W-:Y:S04]  /*1cb0*/  STG.E.64 desc[UR18][R2.64], R6 ;  /* 0x0000000602007986 */ /* 0x0001e8000c101b12 */
.L_x_122:
[----:B------:R-:W-:Y:S05]  /*1cc0*/  BSYNC.RECONVERGENT B0 ;  /* 0x0000000000007941 */ /* 0x000fea0003800200 */
.L_x_121:
[----:B------:R-:W-:Y:S05]  /*1cd0*/  BRA.U UP0, `(.L_x_127) ;  /* 0xfffffff500987547 */ /* 0x000fea000b83ffff */
.L_x_90:
[----:B------:R-:W-:Y:S01]  /*1ce0*/  BAR.SYNC.DEFER_BLOCKING 0x0 ;  /* 0x0000000000007b1d */ /* 0x000fe20000010000 */
[----:B------:R-:W-:Y:S01]  /*1cf0*/  UIADD3 UR4, UPT, UPT, UR4, 0x1, URZ ;  /* 0x0000000104047890 */ /* 0x000fe2000fffe0ff */
[----:B------:R-:W-:Y:S01]  /*1d00*/  VIADD R26, R26, 0x1 ;  /* 0x000000011a1a7836 */ /* 0x000fe20000000000 */
[----:B------:R-:W-:Y:S02]  /*1d10*/  IADD3 R27, PT, PT, R27, 0x1, RZ ;  /* 0x000000011b1b7810 */ /* 0x000fe40007ffe0ff */
[----:B------:R-:W-:-:S09]  /*1d20*/  UISETP.NE.AND UP0, UPT, UR4, UR10, UPT ;  /* 0x0000000a0400728c */ /* 0x000fd2000bf05270 */
[----:B------:R-:W-:Y:S05]  /*1d30*/  BRA.U UP0, `(.L_x_128) ;  /* 0xffffffe500507547 */ /* 0x000fea000b83ffff */
[----:B------:R-:W-:Y:S05]  /*1d40*/  EXIT ;  /* 0x000000000000794d */ /* 0x000fea0003800000 */
        .weak           $__internal_1_$__cuda_sm20_div_rn_f64_full
        .type           $__internal_1_$__cuda_sm20_div_rn_f64_full,@function
        .size           $__internal_1_$__cuda_sm20_div_rn_f64_full,(.L_x_136 - $__internal_1_$__cuda_sm20_div_rn_f64_full)
$__internal_1_$__cuda_sm20_div_rn_f64_full:
[----:B------:R-:W-:Y:S01]  /*1d50*/  FSETP.GEU.AND P2, PT, |R15|, 1.469367938527859385e-39, PT ;  /* 0x001000000f00780b */ /* 0x000fe20003f4e200 */
[----:B------:R-:W-:Y:S01]  /*1d60*/  IMAD.MOV.U32 R31, RZ, RZ, 0x1ca00000 ;  /* 0x1ca00000ff1f7424 */ /* 0x000fe200078e00ff */
[C---:B------:R-:W-:Y:S01]  /*1d70*/  FSETP.GEU.AND P0, PT, |R19|.reuse, 1.469367938527859385e-39, PT ;  /* 0x001000001300780b */ /* 0x040fe20003f0e200 */
[----:B------:R-:W-:Y:S01]  /*1d80*/  IMAD.MOV.U32 R34, RZ, RZ, 0x1 ;  /* 0x00000001ff227424 */ /* 0x000fe200078e00ff */
[----:B------:R-:W-:Y:S01]  /*1d90*/  LOP3.LUT R16, R19, 0x800fffff, RZ, 0xc0, !PT ;  /* 0x800fffff13107812 */ /* 0x000fe200078ec0ff */
[----:B------:R-:W-:Y:S01]  /*1da0*/  BSSY.RECONVERGENT B0, `(.L_x_129) ;  /* 0x0000052000007945 */ /* 0x000fe20003800200 */
[----:B------:R-:W-:Y:S02]  /*1db0*/  LOP3.LUT R29, R15, 0x7ff00000, RZ, 0xc0, !PT ;  /* 0x7ff000000f1d7812 */ /* 0x000fe400078ec0ff */
[----:B------:R-:W-:Y:S01]  /*1dc0*/  LOP3.LUT R17, R16, 0x3ff00000, RZ, 0xfc, !PT ;  /* 0x3ff0000010117812 */ /* 0x000fe200078efcff */
[----:B------:R-:W-:Y:S01]  /*1dd0*/  IMAD.MOV.U32 R16, RZ, RZ, R18 ;  /* 0x000000ffff107224 */ /* 0x000fe200078e0012 */
[----:B------:R-:W-:-:S02]  /*1de0*/  LOP3.LUT R33, R19, 0x7ff00000, RZ, 0xc0, !PT ;  /* 0x7ff0000013217812 */ /* 0x000fc400078ec0ff */
[----:B------:R-:W-:Y:S01]  /*1df0*/  MOV R32, R29 ;  /* 0x0000001d00207202 */ /* 0x000fe20000000f00 */
[----:B------:R-:W-:Y:S01]  /*1e00*/  @!P2 IMAD.MOV.U32 R22, RZ, RZ, RZ ;  /* 0x000000ffff16a224 */ /* 0x000fe200078e00ff */
[----:B------:R-:W-:Y:S01]  /*1e10*/  @!P2 LOP3.LUT R20, R19, 0x7ff00000, RZ, 0xc0, !PT ;  /* 0x7ff000001314a812 */ /* 0x000fe200078ec0ff */
[----:B------:R-:W-:Y:S01]  /*1e20*/  @!P0 DMUL R16, R18, 8.98846567431157953865e+307 ;  /* 0x7fe0000012108828 */ /* 0x000fe20000000000 */
[C---:B------:R-:W-:Y:S02]  /*1e30*/  ISETP.GE.U32.AND P1, PT, R29.reuse, R33, PT ;  /* 0x000000211d00720c */ /* 0x040fe40003f26070 */
[----:B------:R-:W-:Y:S02]  /*1e40*/  @!P2 ISETP.GE.U32.AND P3, PT, R29, R20, PT ;  /* 0x000000141d00a20c */ /* 0x000fe40003f66070 */
[C---:B------:R-:W-:Y:S01]  /*1e50*/  SEL R21, R31.reuse, 0x63400000, !P1 ;  /* 0x634000001f157807 */ /* 0x040fe20004800000 */
[----:B------:R-:W0:Y:S01]  /*1e60*/  MUFU.RCP64H R35, R17 ;  /* 0x0000001100237308 */ /* 0x000e220000001800 */
[----:B------:R-:W-:-:S02]  /*1e70*/  @!P2 SEL R23, R31, 0x63400000, !P3 ;  /* 0x634000001f17a807 */ /* 0x000fc40005800000 */
[--C-:B------:R-:W-:Y:S02]  /*1e80*/  LOP3.LUT R21, R21, 0x800fffff, R15.reuse, 0xf8, !PT ;  /* 0x800fffff15157812 */ /* 0x100fe400078ef80f */
[----:B------:R-:W-:Y:S02]  /*1e90*/  @!P2 LOP3.LUT R20, R23, 0x80000000, R15, 0xf8, !PT ;  /* 0x800000001714a812 */ /* 0x000fe400078ef80f */
[----:B------:R-:W-:Y:S02]  /*1ea0*/  @!P0 LOP3.LUT R33, R17, 0x7ff00000, RZ, 0xc0, !PT ;  /* 0x7ff0000011218812 */ /* 0x000fe400078ec0ff */
[----:B------:R-:W-:Y:S02]  /*1eb0*/  @!P2 LOP3.LUT R23, R20, 0x100000, RZ, 0xfc, !PT ;  /* 0x001000001417a812 */ /* 0x000fe400078efcff */
[----:B------:R-:W-:-:S06]  /*1ec0*/  MOV R20, R14 ;  /* 0x0000000e00147202 */ /* 0x000fcc0000000f00 */
[----:B------:R-:W-:Y:S02]  /*1ed0*/  @!P2 DFMA R20, R20, 2, -R22 ;  /* 0x400000001414a82b */ /* 0x000fe40000000816 */
[----:B0-----:R-:W-:-:S08]  /*1ee0*/  DFMA R22, R34, -R16, 1 ;  /* 0x3ff000002216742b */ /* 0x001fd00000000810 */
[----:B------:R-:W-:Y:S01]  /*1ef0*/  DFMA R22, R22, R22, R22 ;  /* 0x000000161616722b */ /* 0x000fe20000000016 */
[----:B------:R-:W-:-:S07]  /*1f00*/  @!P2 LOP3.LUT R32, R21, 0x7ff00000, RZ, 0xc0, !PT ;  /* 0x7ff000001520a812 */ /* 0x000fce00078ec0ff */
[----:B------:R-:W-:-:S08]  /*1f10*/  DFMA R34, R34, R22, R34 ;  /* 0x000000162222722b */ /* 0x000fd00000000022 */
[----:B------:R-:W-:-:S08]  /*1f20*/  DFMA R36, R34, -R16, 1 ;  /* 0x3ff000002224742b */ /* 0x000fd00000000810 */
[----:B------:R-:W-:-:S08]  /*1f30*/  DFMA R36, R34, R36, R34 ;  /* 0x000000242224722b */ /* 0x000fd00000000022 */
[----:B------:R-:W-:-:S08]  /*1f40*/  DMUL R34, R36, R20 ;  /* 0x0000001424227228 */ /* 0x000fd00000000000 */
[----:B------:R-:W-:-:S08]  /*1f50*/  DFMA R22, R34, -R16, R20 ;  /* 0x800000102216722b */ /* 0x000fd00000000014 */
[----:B------:R-:W-:Y:S01]  /*1f60*/  DFMA R22, R36, R22, R34 ;  /* 0x000000162416722b */ /* 0x000fe20000000022 */
[----:B------:R-:W-:-:S05]  /*1f70*/  VIADD R34, R32, 0xffffffff ;  /* 0xffffffff20227836 */ /* 0x000fca0000000000 */
[----:B------:R-:W-:Y:S01]  /*1f80*/  ISETP.GT.U32.AND P0, PT, R34, 0x7feffffe, PT ;  /* 0x7feffffe2200780c */ /* 0x000fe20003f04070 */
[----:B------:R-:W-:-:S05]  /*1f90*/  VIADD R34, R33, 0xffffffff ;  /* 0xffffffff21227836 */ /* 0x000fca0000000000 */
[----:B------:R-:W-:-:S13]  /*1fa0*/  ISETP.GT.U32.OR P0, PT, R34, 0x7feffffe, P0 ;  /* 0x7feffffe2200780c */ /* 0x000fda0000704470 */
[----:B------:R-:W-:Y:S05]  /*1fb0*/  @P0 BRA `(.L_x_130) ;  /* 0x00000000006c0947 */ /* 0x000fea0003800000 */
[----:B------:R-:W-:Y:S01]  /*1fc0*/  LOP3.LUT R14, R19, 0x7ff00000, RZ, 0xc0, !PT ;  /* 0x7ff00000130e7812 */ /* 0x000fe200078ec0ff */
[----:B------:R-:W-:-:S03]  /*1fd0*/  IMAD.MOV.U32 R32, RZ, RZ, RZ ;  /* 0x000000ffff207224 */ /* 0x000fc600078e00ff */
[CC--:B------:R-:W-:Y:S02]  /*1fe0*/  VIADDMNMX R15, R29.reuse, -R14.reuse, 0xb9600000, !PT ;  /* 0xb96000001d0f7446 */ /* 0x0c0fe4000780090e */
[----:B------:R-:W-:Y:S02]  /*1ff0*/  ISETP.GE.U32.AND P0, PT, R29, R14, PT ;  /* 0x0000000e1d00720c */ /* 0x000fe40003f06070 */
[----:B------:R-:W-:Y:S02]  /*2000*/  VIMNMX R15, PT, PT, R15, 0x46a00000, PT ;  /* 0x46a000000f0f7848 */ /* 0x000fe40003fe0100 */
[----:B------:R-:W-:-:S04]  /*2010*/  SEL R14, R31, 0x63400000, !P0 ;  /* 0x634000001f0e7807 */ /* 0x000fc80004000000 */
[----:B------:R-:W-:-:S05]  /*2020*/  IADD3 R14, PT, PT, -R14, R15, RZ ;  /* 0x0000000f0e0e7210 */ /* 0x000fca0007ffe1ff */
[----:B------:R-:W-:-:S06]  /*2030*/  VIADD R33, R14, 0x7fe00000 ;  /* 0x7fe000000e217836 */ /* 0x000fcc0000000000 */
[----:B------:R-:W-:-:S10]  /*2040*/  DMUL R34, R22, R32 ;  /* 0x0000002016227228 */ /* 0x000fd40000000000 */
[----:B------:R-:W-:-:S13]  /*2050*/  FSETP.GTU.AND P0, PT, |R35|, 1.469367938527859385e-39, PT ;  /* 0x001000002300780b */ /* 0x000fda0003f0c200 */
[----:B------:R-:W-:Y:S05]  /*2060*/  @P0 BRA `(.L_x_131) ;  /* 0x0000000000940947 */ /* 0x000fea0003800000 */
[----:B------:R-:W-:Y:S01]  /*2070*/  DFMA R16, R22, -R16, R20 ;  /* 0x800000101610722b */ /* 0x000fe20000000014 */
[----:B------:R-:W-:-:S09]  /*2080*/  MOV R32, RZ ;  /* 0x000000ff00207202 */ /* 0x000fd20000000f00 */
[C---:B------:R-:W-:Y:S02]  /*2090*/  FSETP.NEU.AND P0, PT, R17.reuse, RZ, PT ;  /* 0x000000ff1100720b */ /* 0x040fe40003f0d000 */
[----:B------:R-:W-:-:S04]  /*20a0*/  LOP3.LUT R18, R17, 0x80000000, R19, 0x48, !PT ;  /* 0x8000000011127812 */ /* 0x000fc800078e4813 */
[----:B------:R-:W-:-:S07]  /*20b0*/  LOP3.LUT R33, R18, R33, RZ, 0xfc, !PT ;  /* 0x0000002112217212 */ /* 0x000fce00078efcff */
[----:B------:R-:W-:Y:S05]  /*20c0*/  @!P0 BRA `(.L_x_131) ;  /* 0x00000000007c8947 */ /* 0x000fea0003800000 */
[----:B------:R-:W-:Y:S01]  /*20d0*/  IMAD.MOV R17, RZ, RZ, -R14 ;  /* 0x000000ffff117224 */ /* 0x000fe200078e0a0e */
[----:B------:R-:W-:Y:S01]  /*20e0*/  IADD3 R14, PT, PT, -R14, -0x43300000, RZ ;  /* 0xbcd000000e0e7810 */ /* 0x000fe20007ffe1ff */
[----:B------:R-:W-:-:S06]  /*20f0*/  IMAD.MOV.U32 R16, RZ, RZ, RZ ;  /* 0x000000ffff107224 */ /* 0x000fcc00078e00ff */
[----:B------:R-:W-:Y:S02]  /*2100*/  DFMA R16, R34, -R16, R22 ;  /* 0x800000102210722b */ /* 0x000fe40000000016 */
[----:B------:R-:W-:-:S08]  /*2110*/  DMUL.RP R22, R22, R32 ;  /* 0x0000002016167228 */ /* 0x000fd00000008000 */
[----:B------:R-:W-:Y:S02]  /*2120*/  FSETP.NEU.AND P0, PT, |R17|, R14, PT ;  /* 0x0000000e1100720b */ /* 0x000fe40003f0d200 */
[----:B------:R-:W-:Y:S02]  /*2130*/  LOP3.LUT R15, R23, R18, RZ, 0x3c, !PT ;  /* 0x00000012170f7212 */ /* 0x000fe400078e3cff */
[----:B------:R-:W-:Y:S02]  /*2140*/  FSEL R34, R22, R34, !P0 ;  /* 0x0000002216227208 */ /* 0x000fe40004000000 */
[----:B------:R-:W-:Y:S01]  /*2150*/  FSEL R35, R15, R35, !P0 ;  /* 0x000000230f237208 */ /* 0x000fe20004000000 */
[----:B------:R-:W-:Y:S06]  /*2160*/  BRA `(.L_x_131) ;  /* 0x0000000000547947 */ /* 0x000fec0003800000 */
.L_x_130:
[----:B------:R-:W-:-:S14]  /*2170*/  DSETP.NAN.AND P0, PT, R14, R14, PT ;  /* 0x0000000e0e00722a */ /* 0x000fdc0003f08000 */
[----:B------:R-:W-:Y:S05]  /*2180*/  @P0 BRA `(.L_x_132) ;  /* 0x0000000000440947 */ /* 0x000fea0003800000 */
[----:B------:R-:W-:-:S14]  /*2190*/  DSETP.NAN.AND P0, PT, R18, R18, PT ;  /* 0x000000121200722a */ /* 0x000fdc0003f08000 */
[----:B------:R-:W-:Y:S05]  /*21a0*/  @P0 BRA `(.L_x_133) ;  /* 0x0000000000300947 */ /* 0x000fea0003800000 */
[----:B------:R-:W-:Y:S01]  /*21b0*/  ISETP.NE.AND P0, PT, R32, R33, PT ;  /* 0x000000212000720c */ /* 0x000fe20003f05270 */
[----:B------:R-:W-:Y:S01]  /*21c0*/  IMAD.MOV.U32 R35, RZ, RZ, -0x80000 ;  /* 0xfff80000ff237424 */ /* 0x000fe200078e00ff */
[----:B------:R-:W-:-:S11]  /*21d0*/  MOV R34, 0x0 ;  /* 0x0000000000227802 */ /* 0x000fd60000000f00 */
[----:B------:R-:W-:Y:S05]  /*21e0*/  @!P0 BRA `(.L_x_131) ;  /* 0x0000000000348947 */ /* 0x000fea0003800000 */
[----:B------:R-:W-:Y:S02]  /*21f0*/  ISETP.NE.AND P0, PT, R32, 0x7ff00000, PT ;  /* 0x7ff000002000780c */ /* 0x000fe40003f05270 */
[----:B------:R-:W-:Y:S02]  /*2200*/  LOP3.LUT R35, R15, 0x80000000, R19, 0x48, !PT ;  /* 0x800000000f237812 */ /* 0x000fe400078e4813 */
[----:B------:R-:W-:-:S13]  /*2210*/  ISETP.EQ.OR P0, PT, R33, RZ, !P0 ;  /* 0x000000ff2100720c */ /* 0x000fda0004702670 */
[----:B------:R-:W-:Y:S01]  /*2220*/  @P0 LOP3.LUT R14, R35, 0x7ff00000, RZ, 0xfc, !PT ;  /* 0x7ff00000230e0812 */ /* 0x000fe200078efcff */
[----:B------:R-:W-:Y:S01]  /*2230*/  @!P0 IMAD.MOV.U32 R34, RZ, RZ, RZ ;  /* 0x000000ffff228224 */ /* 0x000fe200078e00ff */
[----:B------:R-:W-:-:S03]  /*2240*/  @P0 MOV R34, RZ ;  /* 0x000000ff00220202 */ /* 0x000fc60000000f00 */
[----:B------:R-:W-:Y:S01]  /*2250*/  @P0 IMAD.MOV.U32 R35, RZ, RZ, R14 ;  /* 0x000000ffff230224 */ /* 0x000fe200078e000e */
[----:B------:R-:W-:Y:S06]  /*2260*/  BRA `(.L_x_131) ;  /* 0x0000000000147947 */ /* 0x000fec0003800000 */
.L_x_133:
[----:B------:R-:W-:Y:S01]  /*2270*/  LOP3.LUT R35, R19, 0x80000, RZ, 0xfc, !PT ;  /* 0x0008000013237812 */ /* 0x000fe200078efcff */
[----:B------:R-:W-:Y:S01]  /*2280*/  IMAD.MOV.U32 R34, RZ, RZ, R18 ;  /* 0x000000ffff227224 */ /* 0x000fe200078e0012 */
[----:B------:R-:W-:Y:S06]  /*2290*/  BRA `(.L_x_131) ;  /* 0x0000000000087947 */ /* 0x000fec0003800000 */
.L_x_132:
[----:B------:R-:W-:Y:S02]  /*22a0*/  LOP3.LUT R35, R15, 0x80000, RZ, 0xfc, !PT ;  /* 0x000800000f237812 */ /* 0x000fe400078efcff */
[----:B------:R-:W-:-:S07]  /*22b0*/  MOV R34, R14 ;  /* 0x0000000e00227202 */ /* 0x000fce0000000f00 */
.L_x_131:
[----:B------:R-:W-:Y:S05]  /*22c0*/  BSYNC.RECONVERGENT B0 ;  /* 0x0000000000007941 */ /* 0x000fea0003800200 */
.L_x_129:
[----:B------:R-:W-:-:S04]  /*22d0*/  IMAD.MOV.U32 R31, RZ, RZ, 0x0 ;  /* 0x00000000ff1f7424 */ /* 0x000fc800078e00ff */
[----:B------:R-:W-:Y:S05]  /*22e0*/  RET.REL.NODEC R30 `(_Z2LUiPd) ;  /* 0xffffffdc1e447950 */ /* 0x000fea0003c3ffff */
.L_x_134:
        /* <DEDUP_REMOVED lines=9> */
.L_x_136:


//--------------------- .nv.global.init           --------------------------
	.section	.nv.global.init,"aw",@progbits
.nv.global.init:
	.type		$str,@object
	.size		$str,($str$1 - $str)
$str:
        /*0000*/ 	.byte	0x73, 0x6f, 0x6c, 0x76, 0x65, 0x5f, 0x4c, 0x20, 0x6e, 0x6f, 0x6e, 0x20, 0x43, 0x79, 0x63, 0x6c
        /*0010*/ 	.byte	0x69, 0x63, 0x20, 0x70, 0x61, 0x72, 0x61, 0x6c, 0x6c, 0x65, 0x6c, 0x0a, 0x00
	.type		$str$1,@object
	.size		$str$1,(.L_1 - $str$1)
$str$1:
        /*001d*/ 	.byte	0x73, 0x6f, 0x6c, 0x76, 0x65, 0x5f, 0x55, 0x20, 0x6e, 0x6f, 0x6e, 0x20, 0x43, 0x79, 0x63, 0x6c
        /*002d*/ 	.byte	0x69, 0x63, 0x20, 0x70, 0x61, 0x72, 0x61, 0x6c, 0x6c, 0x65, 0x6c, 0x0a, 0x00
.L_1:


//--------------------- .nv.shared.reserved.0     --------------------------
	.section	.nv.shared.reserved.0,"aw",@nobits
	.weak		__nv_reservedSMEM_offset_0_alias
	.size		__nv_reservedSMEM_offset_0_alias, 0, 64
	.other		__nv_reservedSMEM_offset_0_alias,@"STO_CUDA_RESERVED_SHARED STV_DEFAULT"
__nv_reservedSMEM_offset_0_alias:
	.zero		0
	.zero		64


//--------------------- .nv.constant0._Z9compute_kiPd --------------------------
	.section	.nv.constant0._Z9compute_kiPd,"a",@progbits
	.sectionflags	@""
	.align	4
.nv.constant0._Z9compute_kiPd:
	.zero		912


//--------------------- .nv.constant0._Z7solve_UiPdS_ --------------------------
	.section	.nv.constant0._Z7solve_UiPdS_,"a",@progbits
	.sectionflags	@""
	.align	4
.nv.constant0._Z7solve_UiPdS_:
	.zero		920


//--------------------- .nv.constant0._Z7solve_LiPdS_ --------------------------
	.section	.nv.constant0._Z7solve_LiPdS_,"a",@progbits
	.sectionflags	@""
	.align	4
.nv.constant0._Z7solve_LiPdS_:
	.zero		920


//--------------------- .nv.constant0._Z2LUiPd    --------------------------
	.section	.nv.constant0._Z2LUiPd,"a",@progbits
	.sectionflags	@""
	.align	4
.nv.constant0._Z2LUiPd:
	.zero		912


//--------------------- SYMBOLS --------------------------

	.type		.nv.reservedSmem.offset0,@object
	.size		.nv.reservedSmem.offset0,0x4
	.type		vprintf,@function
